// auto-generated by cutlass_sweep.gemm — config: {"arch": "sm_90", "cluster_m": 1, "cluster_n": 8, "dtype": "fp32", "dtype_b": "fp32", "layout": "nt", "stages": 0, "tile_k": 64, "tile_m": 128, "tile_n": 64}
#include "cutlass/cutlass.h"
#include "cutlass/gemm/collective/collective_builder.hpp"
#include "cutlass/gemm/device/gemm_universal_adapter.h"
#include "cutlass/gemm/kernel/gemm_universal.hpp"
#include "cutlass/epilogue/collective/collective_builder.hpp"

using ElemA = float;
using ElemB = float;
using ElemCD = float;
using Acc  = float;
using TileShape    = cute::Shape<cute::_128, cute::_64, cute::_64>;
using ClusterShape = cute::Shape<cute::_1, cute::_8, cute::_1>;

using CollectiveEpilogue = typename cutlass::epilogue::collective::CollectiveBuilder<
    cutlass::arch::Sm90, cutlass::arch::OpClassTensorOp,
    TileShape, ClusterShape,
    cutlass::epilogue::collective::EpilogueTileAuto,
    Acc, Acc,
    ElemCD, cutlass::layout::RowMajor, 128 / cutlass::sizeof_bits<ElemCD>::value,
    ElemCD, cutlass::layout::RowMajor, 128 / cutlass::sizeof_bits<ElemCD>::value,
    cutlass::epilogue::collective::EpilogueScheduleAuto
  >::CollectiveOp;

using CollectiveMainloop = typename cutlass::gemm::collective::CollectiveBuilder<
    cutlass::arch::Sm90, cutlass::arch::OpClassTensorOp,
    ElemA, cutlass::layout::RowMajor, 128 / cutlass::sizeof_bits<ElemA>::value,
    ElemB, cutlass::layout::ColumnMajor, 128 / cutlass::sizeof_bits<ElemB>::value,
    Acc,
    TileShape, ClusterShape,
    cutlass::gemm::collective::StageCountAutoCarveout<static_cast<int>(sizeof(typename CollectiveEpilogue::SharedStorage))>,
    cutlass::gemm::collective::KernelScheduleAuto
  >::CollectiveOp;

using GemmKernel = cutlass::gemm::kernel::GemmUniversal<
    cute::Shape<int,int,int,int>,
    CollectiveMainloop,
    CollectiveEpilogue
>;
using Gemm = cutlass::gemm::device::GemmUniversalAdapter<GemmKernel>;

// Force the device kernel symbol into the cubin without needing a host main.
auto* _anchor = &cutlass::device_kernel<GemmKernel>;


// ===== COMPILED SASS (sm_90a) =====

	.target	sm_90a

	.elftype	@"ET_EXEC"


//--------------------- .note.nv.tkinfo           --------------------------
	.section	.note.nv.tkinfo,"",@"SHT_NOTE"
	.sectionflags	@"SHF_NOTE_NV_TKINFO"
	.tkinfo
        /*0018*/ 	.word	0x00000002
        /*0030*/ 	.string	""
        /*0030*/ 	.string	"ptxas"
        /*0030*/ 	.string	"Cuda compilation tools, release 13.0, V13.0.88"
        /*0030*/ 	.string	"Build cuda_13.0.r13.0/compiler.36424714_0"
        /*0030*/ 	.string	"-arch sm_90a -m 64 "



//--------------------- .note.nv.cuinfo           --------------------------
	.section	.note.nv.cuinfo,"",@"SHT_NOTE"
	.sectionflags	@"SHF_NOTE_NV_CUINFO"
        /*0018*/ 	.short	0x0002
        /*001a*/ 	.short	0x005a
        /*001c*/ 	.short	0x0082
	.zero		2


//--------------------- .nv.info                  --------------------------
	.section	.nv.info,"",@"SHT_CUDA_INFO"
	.align	4


	//----- nvinfo : EIATTR_REGCOUNT
	.align		4
        /*0000*/ 	.byte	0x04, 0x2f
        /*0002*/ 	.short	(.L_15 - .L_14)
	.align		4
.L_14:
        /*0004*/ 	.word	index@(_ZN7cutlass13device_kernelINS_4gemm6kernel13GemmUniversalIN4cute5tupleIJiiiiEEENS1_10collective13CollectiveMmaINS1_34MainloopSm90TmaGmmaWarpSpecializedILi4ENS5_IJNS4_1CILi1EEENSA_ILi8EEESB_EEENS1_35KernelTmaWarpSpecializedCooperativeEEENS5_IJNSA_ILi128EEENSA_ILi64EEESH_EEEfNS5_IJlSB_lEEEfSJ_NS4_8TiledMMAINS4_8MMA_AtomIJNS4_4SM904GMMA29MMA_64x64x8_F32TF32TF32_SS_TNILNSN_7ScaleInE1ELSP_1EEEEEENS4_6LayoutINS5_IJNSA_ILi2EEESB_SB_EEENS5_IJSB_NSA_ILi0EEESV_EEEEENS5_IJNS4_10UnderscoreESY_SY_EEEEENS4_23SM90_TMA_LOAD_MULTICASTENS4_14ComposedLayoutINS4_7SwizzleILi3ELi4ELi3EEENS4_18smem_ptr_flag_bitsILi32EEENSS_INS5_IJSC_NSA_ILi32EEEEEENS5_IJS17_SB_EEEEEEEvNS4_8identityENS4_13SM90_TMA_LOADES1B_vS1C_EENS_8epilogue10collective6detail29Sm90TmaWarpSpecializedAdapterINS1G_15DefaultEpilogueIfSJ_SJ_NS1F_6thread17LinearCombinationIfLi1EffLNS1K_9ScaleType4KindE0ELNS_15FloatRoundStyleE2EfEENS1_15EpilogueDefaultEEEEEvvEEEEvNT_6ParamsE)
        /*0008*/ 	.word	0x000000a8


	//----- nvinfo : EIATTR_FRAME_SIZE
	.align		4
.L_15:
        /*000c*/ 	.byte	0x04, 0x11
        /*000e*/ 	.short	(.L_17 - .L_16)
	.align		4
.L_16:
        /*0010*/ 	.word	index@(_ZN7cutlass13device_kernelINS_4gemm6kernel13GemmUniversalIN4cute5tupleIJiiiiEEENS1_10collective13CollectiveMmaINS1_34MainloopSm90TmaGmmaWarpSpecializedILi4ENS5_IJNS4_1CILi1EEENSA_ILi8EEESB_EEENS1_35KernelTmaWarpSpecializedCooperativeEEENS5_IJNSA_ILi128EEENSA_ILi64EEESH_EEEfNS5_IJlSB_lEEEfSJ_NS4_8TiledMMAINS4_8MMA_AtomIJNS4_4SM904GMMA29MMA_64x64x8_F32TF32TF32_SS_TNILNSN_7ScaleInE1ELSP_1EEEEEENS4_6LayoutINS5_IJNSA_ILi2EEESB_SB_EEENS5_IJSB_NSA_ILi0EEESV_EEEEENS5_IJNS4_10UnderscoreESY_SY_EEEEENS4_23SM90_TMA_LOAD_MULTICASTENS4_14ComposedLayoutINS4_7SwizzleILi3ELi4ELi3EEENS4_18smem_ptr_flag_bitsILi32EEENSS_INS5_IJSC_NSA_ILi32EEEEEENS5_IJS17_SB_EEEEEEEvNS4_8identityENS4_13SM90_TMA_LOADES1B_vS1C_EENS_8epilogue10collective6detail29Sm90TmaWarpSpecializedAdapterINS1G_15DefaultEpilogueIfSJ_SJ_NS1F_6thread17LinearCombinationIfLi1EffLNS1K_9ScaleType4KindE0ELNS_15FloatRoundStyleE2EfEENS1_15EpilogueDefaultEEEEEvvEEEEvNT_6ParamsE)
        /*0014*/ 	.word	0x00000000


	//----- nvinfo : EIATTR_MIN_STACK_SIZE
	.align		4
.L_17:
        /*0018*/ 	.byte	0x04, 0x12
        /*001a*/ 	.short	(.L_19 - .L_18)
	.align		4
.L_18:
        /*001c*/ 	.word	index@(_ZN7cutlass13device_kernelINS_4gemm6kernel13GemmUniversalIN4cute5tupleIJiiiiEEENS1_10collective13CollectiveMmaINS1_34MainloopSm90TmaGmmaWarpSpecializedILi4ENS5_IJNS4_1CILi1EEENSA_ILi8EEESB_EEENS1_35KernelTmaWarpSpecializedCooperativeEEENS5_IJNSA_ILi128EEENSA_ILi64EEESH_EEEfNS5_IJlSB_lEEEfSJ_NS4_8TiledMMAINS4_8MMA_AtomIJNS4_4SM904GMMA29MMA_64x64x8_F32TF32TF32_SS_TNILNSN_7ScaleInE1ELSP_1EEEEEENS4_6LayoutINS5_IJNSA_ILi2EEESB_SB_EEENS5_IJSB_NSA_ILi0EEESV_EEEEENS5_IJNS4_10UnderscoreESY_SY_EEEEENS4_23SM90_TMA_LOAD_MULTICASTENS4_14ComposedLayoutINS4_7SwizzleILi3ELi4ELi3EEENS4_18smem_ptr_flag_bitsILi32EEENSS_INS5_IJSC_NSA_ILi32EEEEEENS5_IJS17_SB_EEEEEEEvNS4_8identityENS4_13SM90_TMA_LOADES1B_vS1C_EENS_8epilogue10collective6detail29Sm90TmaWarpSpecializedAdapterINS1G_15DefaultEpilogueIfSJ_SJ_NS1F_6thread17LinearCombinationIfLi1EffLNS1K_9ScaleType4KindE0ELNS_15FloatRoundStyleE2EfEENS1_15EpilogueDefaultEEEEEvvEEEEvNT_6ParamsE)
        /*0020*/ 	.word	0x00000000
.L_19:


//--------------------- .nv.compat                --------------------------
	.section	.nv.compat,"",@"SHT_CUDA_COMPAT_INFO"
	.align	4
        /*0000*/ 	.byte	0x02, 0x09, 0x01, 0x00, 0x02, 0x02, 0x04, 0x00, 0x02, 0x05, 0x05, 0x00, 0x03, 0x07, 0x01, 0x01
        /*0010*/ 	.byte	0x02, 0x03, 0x01, 0x00, 0x02, 0x06, 0x01, 0x00, 0x04, 0x0b, 0x08, 0x00, 0x00, 0x00, 0x00, 0x00
        /*0020*/ 	.byte	0x00, 0x00, 0x00, 0x00


//--------------------- .nv.info._ZN7cutlass13device_kernelINS_4gemm6kernel13GemmUniversalIN4cute5tupleIJiiiiEEENS1_10collective13CollectiveMmaINS1_34MainloopSm90TmaGmmaWarpSpecializedILi4ENS5_IJNS4_1CILi1EEENSA_ILi8EEESB_EEENS1_35KernelTmaWarpSpecializedCooperativeEEENS5_IJNSA_ILi128EEENSA_ILi64EEESH_EEEfNS5_IJlSB_lEEEfSJ_NS4_8TiledMMAINS4_8MMA_AtomIJNS4_4SM904GMMA29MMA_64x64x8_F32TF32TF32_SS_TNILNSN_7ScaleInE1ELSP_1EEEEEENS4_6LayoutINS5_IJNSA_ILi2EEESB_SB_EEENS5_IJSB_NSA_ILi0EEESV_EEEEENS5_IJNS4_10UnderscoreESY_SY_EEEEENS4_23SM90_TMA_LOAD_MULTICASTENS4_14ComposedLayoutINS4_7SwizzleILi3ELi4ELi3EEENS4_18smem_ptr_flag_bitsILi32EEENSS_INS5_IJSC_NSA_ILi32EEEEEENS5_IJS17_SB_EEEEEEEvNS4_8identityENS4_13SM90_TMA_LOADES1B_vS1C_EENS_8epilogue10collective6detail29Sm90TmaWarpSpecializedAdapterINS1G_15DefaultEpilogueIfSJ_SJ_NS1F_6thread17LinearCombinationIfLi1EffLNS1K_9ScaleType4KindE0ELNS_15FloatRoundStyleE2EfEENS1_15EpilogueDefaultEEEEEvvEEEEvNT_6ParamsE --------------------------
	.section	.nv.info._ZN7cutlass13device_kernelINS_4gemm6kernel13GemmUniversalIN4cute5tupleIJiiiiEEENS1_10collective13CollectiveMmaINS1_34MainloopSm90TmaGmmaWarpSpecializedILi4ENS5_IJNS4_1CILi1EEENSA_ILi8EEESB_EEENS1_35KernelTmaWarpSpecializedCooperativeEEENS5_IJNSA_ILi128EEENSA_ILi64EEESH_EEEfNS5_IJlSB_lEEEfSJ_NS4_8TiledMMAINS4_8MMA_AtomIJNS4_4SM904GMMA29MMA_64x64x8_F32TF32TF32_SS_TNILNSN_7ScaleInE1ELSP_1EEEEEENS4_6LayoutINS5_IJNSA_ILi2EEESB_SB_EEENS5_IJSB_NSA_ILi0EEESV_EEEEENS5_IJNS4_10UnderscoreESY_SY_EEEEENS4_23SM90_TMA_LOAD_MULTICASTENS4_14ComposedLayoutINS4_7SwizzleILi3ELi4ELi3EEENS4_18smem_ptr_flag_bitsILi32EEENSS_INS5_IJSC_NSA_ILi32EEEEEENS5_IJS17_SB_EEEEEEEvNS4_8identityENS4_13SM90_TMA_LOADES1B_vS1C_EENS_8epilogue10collective6detail29Sm90TmaWarpSpecializedAdapterINS1G_15DefaultEpilogueIfSJ_SJ_NS1F_6thread17LinearCombinationIfLi1EffLNS1K_9ScaleType4KindE0ELNS_15FloatRoundStyleE2EfEENS1_15EpilogueDefaultEEEEEvvEEEEvNT_6ParamsE,"",@"SHT_CUDA_INFO"
	.sectionflags	@""
	.align	4


	//----- nvinfo : EIATTR_CUDA_API_VERSION
	.align		4
        /*0000*/ 	.byte	0x04, 0x37
        /*0002*/ 	.short	(.L_21 - .L_20)
.L_20:
        /*0004*/ 	.word	0x00000082


	//----- nvinfo : EIATTR_KPARAM_INFO
	.align		4
.L_21:
        /*0008*/ 	.byte	0x04, 0x17
        /*000a*/ 	.short	(.L_23 - .L_22)
.L_22:
        /*000c*/ 	.word	0x00000000
        /*0010*/ 	.short	0x0000
        /*0012*/ 	.short	0x0070
        /*0014*/ 	.byte	0x00, 0xf0, 0x01, 0x10


	//----- nvinfo : EIATTR_SPARSE_MMA_MASK
	.align		4
.L_23:
        /*0018*/ 	.byte	0x03, 0x50
        /*001a*/ 	.short	0x0000


	//----- nvinfo : EIATTR_MAXREG_COUNT
	.align		4
        /*001c*/ 	.byte	0x03, 0x1b
        /*001e*/ 	.short	0x00a8


	//----- nvinfo : EIATTR_NUM_BARRIERS
	.align		4
        /*0020*/ 	.byte	0x02, 0x4c
        /*0022*/ 	.byte	0x01
	.zero		1


	//----- nvinfo : EIATTR_EXTERNS
	.align		4
        /*0024*/ 	.byte	0x04, 0x0f
        /*0026*/ 	.short	(.L_25 - .L_24)


	//   ....[0]....
	.align		4
.L_24:
        /*0028*/ 	.word	index@(__assertfail)


	//----- nvinfo : EIATTR_MERCURY_ISA_VERSION
	.align		4
.L_25:
        /*002c*/ 	.byte	0x03, 0x5f
        /*002e*/ 	.short	0x0101


	//----- nvinfo : EIATTR_INT_WARP_WIDE_INSTR_OFFSETS
	.align		4
        /*0030*/ 	.byte	0x04, 0x31
        /*0032*/ 	.short	(.L_27 - .L_26)


	//   ....[0]....
.L_26:
        /*0034*/ 	.word	0x00000430


	//   ....[1]....
        /*0038*/ 	.word	0x00000450


	//   ....[2]....
        /*003c*/ 	.word	0x00000620


	//   ....[3]....
        /*0040*/ 	.word	0x00002210


	//----- nvinfo : EIATTR_COOP_GROUP_MASK_REGIDS
	.align		4
.L_27:
        /*0044*/ 	.byte	0x04, 0x29
        /*0046*/ 	.short	(.L_29 - .L_28)


	//   ....[0]....
.L_28:
        /*0048*/ 	.word	0xffffffff


	//   ....[1]....
        /*004c*/ 	.word	0xffffffff


	//   ....[2]....
        /*0050*/ 	.word	0xffffffff


	//   ....[3]....
        /*0054*/ 	.word	0xffffffff


	//   ....[4]....
        /*0058*/ 	.word	0xffffffff


	//   ....[5]....
        /*005c*/ 	.word	0xffffffff


	//----- nvinfo : EIATTR_COOP_GROUP_INSTR_OFFSETS
	.align		4
.L_29:
        /*0060*/ 	.byte	0x04, 0x28
        /*0062*/ 	.short	(.L_31 - .L_30)


	//   ....[0]....
.L_30:
        /*0064*/ 	.word	0x00000060


	//   ....[1]....
        /*0068*/ 	.word	0x00000070


	//   ....[2]....
        /*006c*/ 	.word	0x00000130


	//   ....[3]....
        /*0070*/ 	.word	0x000002d0


	//   ....[4]....
        /*0074*/ 	.word	0x00000790


	//   ....[5]....
        /*0078*/ 	.word	0x00001410


	//----- nvinfo : EIATTR_REG_RECONFIG
	.align		4
.L_31:
        /*007c*/ 	.byte	0x01, 0x54
	.zero		2


	//----- nvinfo : EIATTR_SYSCALL_OFFSETS
	.align		4
        /*0080*/ 	.byte	0x04, 0x46
        /*0082*/ 	.short	(.L_33 - .L_32)


	//   ....[0]....
.L_32:
        /*0084*/ 	.word	0x00001600


	//----- nvinfo : EIATTR_MBARRIER_INSTR_OFFSETS
	.align		4
.L_33:
        /*0088*/ 	.byte	0x04, 0x39
        /*008a*/ 	.short	(.L_35 - .L_34)


	//   ....[0]....
.L_34:
        /*008c*/ 	.word	0x00000230
        /*0090*/ 	.word	0x000000ff
        /*0094*/ 	.word	0x00000000
        /*0098*/ 	.short	0x0100
        /*009a*/ 	.byte	0x08
	.zero		1


	//   ....[1]....
        /*009c*/ 	.word	0x00000240
        /*00a0*/ 	.word	0x000000ff
        /*00a4*/ 	.word	0x00000020
        /*00a8*/ 	.short	0x0100
        /*00aa*/ 	.byte	0x08
	.zero		1


	//   ....[2]....
        /*00ac*/ 	.word	0x00000250
        /*00b0*/ 	.word	0x000000ff
        /*00b4*/ 	.word	0x00000008
        /*00b8*/ 	.short	0x0100
        /*00ba*/ 	.byte	0x08
	.zero		1


	//   ....[3]....
        /*00bc*/ 	.word	0x00000260
        /*00c0*/ 	.word	0x000000ff
        /*00c4*/ 	.word	0x00000028
        /*00c8*/ 	.short	0x0100
        /*00ca*/ 	.byte	0x08
	.zero		1


	//   ....[4]....
        /*00cc*/ 	.word	0x00000270
        /*00d0*/ 	.word	0x000000ff
        /*00d4*/ 	.word	0x00000010
        /*00d8*/ 	.short	0x0100
        /*00da*/ 	.byte	0x08
	.zero		1


	//   ....[5]....
        /*00dc*/ 	.word	0x00000280
        /*00e0*/ 	.word	0x000000ff
        /*00e4*/ 	.word	0x00000030
        /*00e8*/ 	.short	0x0100
        /*00ea*/ 	.byte	0x08
	.zero		1


	//   ....[6]....
        /*00ec*/ 	.word	0x00000290
        /*00f0*/ 	.word	0x000000ff
        /*00f4*/ 	.word	0x00000018
        /*00f8*/ 	.short	0x0100
        /*00fa*/ 	.byte	0x08
	.zero		1


	//   ....[7]....
        /*00fc*/ 	.word	0x000002a0
        /*0100*/ 	.word	0x000000ff
        /*0104*/ 	.word	0x00000038
        /*0108*/ 	.short	0x0100
        /*010a*/ 	.byte	0x08
	.zero		1


	//   ....[8]....
        /*010c*/ 	.word	0x000006c0
        /*0110*/ 	.word	0x000000ff
        /*0114*/ 	.word	0x00000050
        /*0118*/ 	.short	0x0100
        /*011a*/ 	.byte	0x06
	.zero		1


	//   ....[9]....
        /*011c*/ 	.word	0x00000740
        /*0120*/ 	.word	0x000000ff
        /*0124*/ 	.word	0x00000058
        /*0128*/ 	.short	0x0100
        /*012a*/ 	.byte	0x06
	.zero		1


	//   ....[10]....
        /*012c*/ 	.word	0x000016c0
        /*0130*/ 	.word	0x00000003
        /*0134*/ 	.word	0x00000000
        /*0138*/ 	.short	0x010a
        /*013a*/ 	.byte	0x3f
	.zero		1


	//   ....[11]....
        /*013c*/ 	.word	0x00001720
        /*0140*/ 	.word	0x00000003
        /*0144*/ 	.word	0x00000000
        /*0148*/ 	.short	0x010a
        /*014a*/ 	.byte	0x3f
	.zero		1


	//   ....[12]....
        /*014c*/ 	.word	0x00001c60
        /*0150*/ 	.word	0x00000005
        /*0154*/ 	.word	0x00000000
        /*0158*/ 	.short	0x010a
        /*015a*/ 	.byte	0x3f
	.zero		1


	//   ....[13]....
        /*015c*/ 	.word	0x00001ca0
        /*0160*/ 	.word	0x00000005
        /*0164*/ 	.word	0x00000000
        /*0168*/ 	.short	0x010a
        /*016a*/ 	.byte	0x3f
	.zero		1


	//   ....[14]....
        /*016c*/ 	.word	0x000020c0
        /*0170*/ 	.word	0x00000004
        /*0174*/ 	.word	0x00000000
        /*0178*/ 	.short	0x0101
        /*017a*/ 	.byte	0x3f
	.zero		1


	//   ....[15]....
        /*017c*/ 	.word	0x00002280
        /*0180*/ 	.word	0x00000000
        /*0184*/ 	.word	0x00000000
        /*0188*/ 	.short	0x0101
        /*018a*/ 	.byte	0x3f
	.zero		1


	//   ....[16]....
        /*018c*/ 	.word	0x00004f00
        /*0190*/ 	.word	0x00000014
        /*0194*/ 	.word	0x00000020
        /*0198*/ 	.short	0x010a
        /*019a*/ 	.byte	0x3f
	.zero		1


	//   ....[17]....
        /*019c*/ 	.word	0x00005380
        /*01a0*/ 	.word	0x00000006
        /*01a4*/ 	.word	0x00000058
        /*01a8*/ 	.short	0x0101
        /*01aa*/ 	.byte	0x3f
	.zero		1


	//   ....[18]....
        /*01ac*/ 	.word	0x00005aa0
        /*01b0*/ 	.word	0x00000007
        /*01b4*/ 	.word	0x00000000
        /*01b8*/ 	.short	0x010a
        /*01ba*/ 	.byte	0x3f
	.zero		1


	//   ....[19]....
        /*01bc*/ 	.word	0x00005b20
        /*01c0*/ 	.word	0x00000006
        /*01c4*/ 	.word	0x00000000
        /*01c8*/ 	.short	0x010a
        /*01ca*/ 	.byte	0x3f
	.zero		1


	//   ....[20]....
        /*01cc*/ 	.word	0x00005bb0
        /*01d0*/ 	.word	0x00000007
        /*01d4*/ 	.word	0x00000000
        /*01d8*/ 	.short	0x010a
        /*01da*/ 	.byte	0x3f
	.zero		1


	//   ....[21]....
        /*01dc*/ 	.word	0x00005c40
        /*01e0*/ 	.word	0x00000005
        /*01e4*/ 	.word	0x00000000
        /*01e8*/ 	.short	0x010a
        /*01ea*/ 	.byte	0x3f
	.zero		1


	//   ....[22]....
        /*01ec*/ 	.word	0x00005ca0
        /*01f0*/ 	.word	0x00000003
        /*01f4*/ 	.word	0x00000000
        /*01f8*/ 	.short	0x010a
        /*01fa*/ 	.byte	0x3f
	.zero		1


	//   ....[23]....
        /*01fc*/ 	.word	0x00005cf0
        /*0200*/ 	.word	0x00000005
        /*0204*/ 	.word	0x00000000
        /*0208*/ 	.short	0x010a
        /*020a*/ 	.byte	0x3f
	.zero		1


	//   ....[24]....
        /*020c*/ 	.word	0x00005dc0
        /*0210*/ 	.word	0x00000014
        /*0214*/ 	.word	0x00000020
        /*0218*/ 	.short	0x010a
        /*021a*/ 	.byte	0x3f
	.zero		1


	//   ....[25]....
        /*021c*/ 	.word	0x00005e90
        /*0220*/ 	.word	0x00000007
        /*0224*/ 	.word	0x00000000
        /*0228*/ 	.short	0x010a
        /*022a*/ 	.byte	0x3f
	.zero		1


	//   ....[26]....
        /*022c*/ 	.word	0x00005ee0
        /*0230*/ 	.word	0x00000006
        /*0234*/ 	.word	0x00000000
        /*0238*/ 	.short	0x010a
        /*023a*/ 	.byte	0x3f
	.zero		1


	//   ....[27]....
        /*023c*/ 	.word	0x00005f30
        /*0240*/ 	.word	0x00000007
        /*0244*/ 	.word	0x00000000
        /*0248*/ 	.short	0x010a
        /*024a*/ 	.byte	0x3f
	.zero		1


	//----- nvinfo : EIATTR_NUM_MBARRIERS
	.align		4
.L_35:
        /*024c*/ 	.byte	0x03, 0x38
        /*024e*/ 	.short	0x000a


	//----- nvinfo : EIATTR_EXIT_INSTR_OFFSETS
	.align		4
        /*0250*/ 	.byte	0x04, 0x1c
        /*0252*/ 	.short	(.L_37 - .L_36)


	//   ....[0]....
.L_36:
        /*0254*/ 	.word	0x00000960


	//   ....[1]....
        /*0258*/ 	.word	0x00001170


	//   ....[2]....
        /*025c*/ 	.word	0x00004690


	//   ....[3]....
        /*0260*/ 	.word	0x00004bf0


	//   ....[4]....
        /*0264*/ 	.word	0x00005c90


	//----- nvinfo : EIATTR_MAX_THREADS
	.align		4
.L_37:
        /*0268*/ 	.byte	0x04, 0x05
        /*026a*/ 	.short	(.L_39 - .L_38)
.L_38:
        /*026c*/ 	.word	0x00000180
        /*0270*/ 	.word	0x00000001
        /*0274*/ 	.word	0x00000001


	//----- nvinfo : EIATTR_CRS_STACK_SIZE
	.align		4
.L_39:
        /*0278*/ 	.byte	0x04, 0x1e
        /*027a*/ 	.short	(.L_41 - .L_40)
.L_40:
        /*027c*/ 	.word	0x00000000


	//----- nvinfo : EIATTR_CBANK_PARAM_SIZE
	.align		4
.L_41:
        /*0280*/ 	.byte	0x03, 0x19
        /*0282*/ 	.short	0x0470


	//----- nvinfo : EIATTR_PARAM_CBANK
	.align		4
        /*0284*/ 	.byte	0x04, 0x0a
        /*0286*/ 	.short	(.L_43 - .L_42)
	.align		4
.L_42:
        /*0288*/ 	.word	index@(.nv.constant0._ZN7cutlass13device_kernelINS_4gemm6kernel13GemmUniversalIN4cute5tupleIJiiiiEEENS1_10collective13CollectiveMmaINS1_34MainloopSm90TmaGmmaWarpSpecializedILi4ENS5_IJNS4_1CILi1EEENSA_ILi8EEESB_EEENS1_35KernelTmaWarpSpecializedCooperativeEEENS5_IJNSA_ILi128EEENSA_ILi64EEESH_EEEfNS5_IJlSB_lEEEfSJ_NS4_8TiledMMAINS4_8MMA_AtomIJNS4_4SM904GMMA29MMA_64x64x8_F32TF32TF32_SS_TNILNSN_7ScaleInE1ELSP_1EEEEEENS4_6LayoutINS5_IJNSA_ILi2EEESB_SB_EEENS5_IJSB_NSA_ILi0EEESV_EEEEENS5_IJNS4_10UnderscoreESY_SY_EEEEENS4_23SM90_TMA_LOAD_MULTICASTENS4_14ComposedLayoutINS4_7SwizzleILi3ELi4ELi3EEENS4_18smem_ptr_flag_bitsILi32EEENSS_INS5_IJSC_NSA_ILi32EEEEEENS5_IJS17_SB_EEEEEEEvNS4_8identityENS4_13SM90_TMA_LOADES1B_vS1C_EENS_8epilogue10collective6detail29Sm90TmaWarpSpecializedAdapterINS1G_15DefaultEpilogueIfSJ_SJ_NS1F_6thread17LinearCombinationIfLi1EffLNS1K_9ScaleType4KindE0ELNS_15FloatRoundStyleE2EfEENS1_15EpilogueDefaultEEEEEvvEEEEvNT_6ParamsE)
        /*028c*/ 	.short	0x0210
        /*028e*/ 	.short	0x0470


	//----- nvinfo : EIATTR_SW_WAR
	.align		4
.L_43:
        /*0290*/ 	.byte	0x04, 0x36
        /*0292*/ 	.short	(.L_45 - .L_44)
.L_44:
        /*0294*/ 	.word	0x00000008
.L_45:


//--------------------- .nv.callgraph             --------------------------
	.section	.nv.callgraph,"",@"SHT_CUDA_CALLGRAPH"
	.align	4
	.sectionentsize	8
	.align		4
        /*0000*/ 	.word	0x00000000
	.align		4
        /*0004*/ 	.word	0xffffffff
	.align		4
        /*0008*/ 	.word	index@(_ZN7cutlass13device_kernelINS_4gemm6kernel13GemmUniversalIN4cute5tupleIJiiiiEEENS1_10collective13CollectiveMmaINS1_34MainloopSm90TmaGmmaWarpSpecializedILi4ENS5_IJNS4_1CILi1EEENSA_ILi8EEESB_EEENS1_35KernelTmaWarpSpecializedCooperativeEEENS5_IJNSA_ILi128EEENSA_ILi64EEESH_EEEfNS5_IJlSB_lEEEfSJ_NS4_8TiledMMAINS4_8MMA_AtomIJNS4_4SM904GMMA29MMA_64x64x8_F32TF32TF32_SS_TNILNSN_7ScaleInE1ELSP_1EEEEEENS4_6LayoutINS5_IJNSA_ILi2EEESB_SB_EEENS5_IJSB_NSA_ILi0EEESV_EEEEENS5_IJNS4_10UnderscoreESY_SY_EEEEENS4_23SM90_TMA_LOAD_MULTICASTENS4_14ComposedLayoutINS4_7SwizzleILi3ELi4ELi3EEENS4_18smem_ptr_flag_bitsILi32EEENSS_INS5_IJSC_NSA_ILi32EEEEEENS5_IJS17_SB_EEEEEEEvNS4_8identityENS4_13SM90_TMA_LOADES1B_vS1C_EENS_8epilogue10collective6detail29Sm90TmaWarpSpecializedAdapterINS1G_15DefaultEpilogueIfSJ_SJ_NS1F_6thread17LinearCombinationIfLi1EffLNS1K_9ScaleType4KindE0ELNS_15FloatRoundStyleE2EfEENS1_15EpilogueDefaultEEEEEvvEEEEvNT_6ParamsE)
	.align		4
        /*000c*/ 	.word	index@(__assertfail)
	.align		4
        /*0010*/ 	.word	0x00000000
	.align		4
        /*0014*/ 	.word	0xfffffffe
	.align		4
        /*0018*/ 	.word	0x00000000
	.align		4
        /*001c*/ 	.word	0xfffffffd
	.align		4
        /*0020*/ 	.word	0x00000000
	.align		4
        /*0024*/ 	.word	0xfffffffc


//--------------------- .nv.constant4             --------------------------
	.section	.nv.constant4,"a",@progbits
	.align	8
	.align		8
.nv.constant4:
        /*0000*/ 	.dword	__assertfail
	.align		8
        /*0008*/ 	.dword	__unnamed_1
	.align		8
        /*0010*/ 	.dword	_ZN40_INTERNAL_6c37f3d3_4_k_cu_7b73614a_175514cuda3std3__45__cpo5beginE
	.align		8
        /*0018*/ 	.dword	_ZN40_INTERNAL_6c37f3d3_4_k_cu_7b73614a_175514cuda3std3__45__cpo3endE
	.align		8
        /*0020*/ 	.dword	_ZN40_INTERNAL_6c37f3d3_4_k_cu_7b73614a_175514cuda3std3__45__cpo6cbeginE
	.align		8
        /*0028*/ 	.dword	_ZN40_INTERNAL_6c37f3d3_4_k_cu_7b73614a_175514cuda3std3__45__cpo4cendE
	.align		8
        /*0030*/ 	.dword	_ZN40_INTERNAL_6c37f3d3_4_k_cu_7b73614a_175514cuda3std3__442_GLOBAL__N__6c37f3d3_4_k_cu_7b73614a_175516ignoreE
	.align		8
        /*0038*/ 	.dword	_ZN40_INTERNAL_6c37f3d3_4_k_cu_7b73614a_175514cuda3std3__419piecewise_constructE
	.align		8
        /*0040*/ 	.dword	_ZN40_INTERNAL_6c37f3d3_4_k_cu_7b73614a_175514cuda3std3__48in_placeE
	.align		8
        /*0048*/ 	.dword	_ZN40_INTERNAL_6c37f3d3_4_k_cu_7b73614a_175514cuda3std6ranges3__45__cpo4swapE
	.align		8
        /*0050*/ 	.dword	_ZN40_INTERNAL_6c37f3d3_4_k_cu_7b73614a_175514cuda3std6ranges3__45__cpo9iter_moveE
	.align		8
        /*0058*/ 	.dword	_ZN40_INTERNAL_6c37f3d3_4_k_cu_7b73614a_175514cute7productE
	.align		8
        /*0060*/ 	.dword	_ZN40_INTERNAL_6c37f3d3_4_k_cu_7b73614a_175514cute1_E
	.align		8
        /*0068*/ 	.dword	$str$22
	.align		8
        /*0070*/ 	.dword	$str$23


//--------------------- .text._ZN7cutlass13device_kernelINS_4gemm6kernel13GemmUniversalIN4cute5tupleIJiiiiEEENS1_10collective13CollectiveMmaINS1_34MainloopSm90TmaGmmaWarpSpecializedILi4ENS5_IJNS4_1CILi1EEENSA_ILi8EEESB_EEENS1_35KernelTmaWarpSpecializedCooperativeEEENS5_IJNSA_ILi128EEENSA_ILi64EEESH_EEEfNS5_IJlSB_lEEEfSJ_NS4_8TiledMMAINS4_8MMA_AtomIJNS4_4SM904GMMA29MMA_64x64x8_F32TF32TF32_SS_TNILNSN_7ScaleInE1ELSP_1EEEEEENS4_6LayoutINS5_IJNSA_ILi2EEESB_SB_EEENS5_IJSB_NSA_ILi0EEESV_EEEEENS5_IJNS4_10UnderscoreESY_SY_EEEEENS4_23SM90_TMA_LOAD_MULTICASTENS4_14ComposedLayoutINS4_7SwizzleILi3ELi4ELi3EEENS4_18smem_ptr_flag_bitsILi32EEENSS_INS5_IJSC_NSA_ILi32EEEEEENS5_IJS17_SB_EEEEEEEvNS4_8identityENS4_13SM90_TMA_LOADES1B_vS1C_EENS_8epilogue10collective6detail29Sm90TmaWarpSpecializedAdapterINS1G_15DefaultEpilogueIfSJ_SJ_NS1F_6thread17LinearCombinationIfLi1EffLNS1K_9ScaleType4KindE0ELNS_15FloatRoundStyleE2EfEENS1_15EpilogueDefaultEEEEEvvEEEEvNT_6ParamsE --------------------------
	.section	.text._ZN7cutlass13device_kernelINS_4gemm6kernel13GemmUniversalIN4cute5tupleIJiiiiEEENS1_10collective13CollectiveMmaINS1_34MainloopSm90TmaGmmaWarpSpecializedILi4ENS5_IJNS4_1CILi1EEENSA_ILi8EEESB_EEENS1_35KernelTmaWarpSpecializedCooperativeEEENS5_IJNSA_ILi128EEENSA_ILi64EEESH_EEEfNS5_IJlSB_lEEEfSJ_NS4_8TiledMMAINS4_8MMA_AtomIJNS4_4SM904GMMA29MMA_64x64x8_F32TF32TF32_SS_TNILNSN_7ScaleInE1ELSP_1EEEEEENS4_6LayoutINS5_IJNSA_ILi2EEESB_SB_EEENS5_IJSB_NSA_ILi0EEESV_EEEEENS5_IJNS4_10UnderscoreESY_SY_EEEEENS4_23SM90_TMA_LOAD_MULTICASTENS4_14ComposedLayoutINS4_7SwizzleILi3ELi4ELi3EEENS4_18smem_ptr_flag_bitsILi32EEENSS_INS5_IJSC_NSA_ILi32EEEEEENS5_IJS17_SB_EEEEEEEvNS4_8identityENS4_13SM90_TMA_LOADES1B_vS1C_EENS_8epilogue10collective6detail29Sm90TmaWarpSpecializedAdapterINS1G_15DefaultEpilogueIfSJ_SJ_NS1F_6thread17LinearCombinationIfLi1EffLNS1K_9ScaleType4KindE0ELNS_15FloatRoundStyleE2EfEENS1_15EpilogueDefaultEEEEEvvEEEEvNT_6ParamsE,"ax",@progbits
	.align	128
.text._ZN7cutlass13device_kernelINS_4gemm6kernel13GemmUniversalIN4cute5tupleIJiiiiEEENS1_10collective13CollectiveMmaINS1_34MainloopSm90TmaGmmaWarpSpecializedILi4ENS5_IJNS4_1CILi1EEENSA_ILi8EEESB_EEENS1_35KernelTmaWarpSpecializedCooperativeEEENS5_IJNSA_ILi128EEENSA_ILi64EEESH_EEEfNS5_IJlSB_lEEEfSJ_NS4_8TiledMMAINS4_8MMA_AtomIJNS4_4SM904GMMA29MMA_64x64x8_F32TF32TF32_SS_TNILNSN_7ScaleInE1ELSP_1EEEEEENS4_6LayoutINS5_IJNSA_ILi2EEESB_SB_EEENS5_IJSB_NSA_ILi0EEESV_EEEEENS5_IJNS4_10UnderscoreESY_SY_EEEEENS4_23SM90_TMA_LOAD_MULTICASTENS4_14ComposedLayoutINS4_7SwizzleILi3ELi4ELi3EEENS4_18smem_ptr_flag_bitsILi32EEENSS_INS5_IJSC_NSA_ILi32EEEEEENS5_IJS17_SB_EEEEEEEvNS4_8identityENS4_13SM90_TMA_LOADES1B_vS1C_EENS_8epilogue10collective6detail29Sm90TmaWarpSpecializedAdapterINS1G_15DefaultEpilogueIfSJ_SJ_NS1F_6thread17LinearCombinationIfLi1EffLNS1K_9ScaleType4KindE0ELNS_15FloatRoundStyleE2EfEENS1_15EpilogueDefaultEEEEEvvEEEEvNT_6ParamsE:
        .type           _ZN7cutlass13device_kernelINS_4gemm6kernel13GemmUniversalIN4cute5tupleIJiiiiEEENS1_10collective13CollectiveMmaINS1_34MainloopSm90TmaGmmaWarpSpecializedILi4ENS5_IJNS4_1CILi1EEENSA_ILi8EEESB_EEENS1_35KernelTmaWarpSpecializedCooperativeEEENS5_IJNSA_ILi128EEENSA_ILi64EEESH_EEEfNS5_IJlSB_lEEEfSJ_NS4_8TiledMMAINS4_8MMA_AtomIJNS4_4SM904GMMA29MMA_64x64x8_F32TF32TF32_SS_TNILNSN_7ScaleInE1ELSP_1EEEEEENS4_6LayoutINS5_IJNSA_ILi2EEESB_SB_EEENS5_IJSB_NSA_ILi0EEESV_EEEEENS5_IJNS4_10UnderscoreESY_SY_EEEEENS4_23SM90_TMA_LOAD_MULTICASTENS4_14ComposedLayoutINS4_7SwizzleILi3ELi4ELi3EEENS4_18smem_ptr_flag_bitsILi32EEENSS_INS5_IJSC_NSA_ILi32EEEEEENS5_IJS17_SB_EEEEEEEvNS4_8identityENS4_13SM90_TMA_LOADES1B_vS1C_EENS_8epilogue10collective6detail29Sm90TmaWarpSpecializedAdapterINS1G_15DefaultEpilogueIfSJ_SJ_NS1F_6thread17LinearCombinationIfLi1EffLNS1K_9ScaleType4KindE0ELNS_15FloatRoundStyleE2EfEENS1_15EpilogueDefaultEEEEEvvEEEEvNT_6ParamsE,@function
        .size           _ZN7cutlass13device_kernelINS_4gemm6kernel13GemmUniversalIN4cute5tupleIJiiiiEEENS1_10collective13CollectiveMmaINS1_34MainloopSm90TmaGmmaWarpSpecializedILi4ENS5_IJNS4_1CILi1EEENSA_ILi8EEESB_EEENS1_35KernelTmaWarpSpecializedCooperativeEEENS5_IJNSA_ILi128EEENSA_ILi64EEESH_EEEfNS5_IJlSB_lEEEfSJ_NS4_8TiledMMAINS4_8MMA_AtomIJNS4_4SM904GMMA29MMA_64x64x8_F32TF32TF32_SS_TNILNSN_7ScaleInE1ELSP_1EEEEEENS4_6LayoutINS5_IJNSA_ILi2EEESB_SB_EEENS5_IJSB_NSA_ILi0EEESV_EEEEENS5_IJNS4_10UnderscoreESY_SY_EEEEENS4_23SM90_TMA_LOAD_MULTICASTENS4_14ComposedLayoutINS4_7SwizzleILi3ELi4ELi3EEENS4_18smem_ptr_flag_bitsILi32EEENSS_INS5_IJSC_NSA_ILi32EEEEEENS5_IJS17_SB_EEEEEEEvNS4_8identityENS4_13SM90_TMA_LOADES1B_vS1C_EENS_8epilogue10collective6detail29Sm90TmaWarpSpecializedAdapterINS1G_15DefaultEpilogueIfSJ_SJ_NS1F_6thread17LinearCombinationIfLi1EffLNS1K_9ScaleType4KindE0ELNS_15FloatRoundStyleE2EfEENS1_15EpilogueDefaultEEEEEvvEEEEvNT_6ParamsE,(.L_x_133 - _ZN7cutlass13device_kernelINS_4gemm6kernel13GemmUniversalIN4cute5tupleIJiiiiEEENS1_10collective13CollectiveMmaINS1_34MainloopSm90TmaGmmaWarpSpecializedILi4ENS5_IJNS4_1CILi1EEENSA_ILi8EEESB_EEENS1_35KernelTmaWarpSpecializedCooperativeEEENS5_IJNSA_ILi128EEENSA_ILi64EEESH_EEEfNS5_IJlSB_lEEEfSJ_NS4_8TiledMMAINS4_8MMA_AtomIJNS4_4SM904GMMA29MMA_64x64x8_F32TF32TF32_SS_TNILNSN_7ScaleInE1ELSP_1EEEEEENS4_6LayoutINS5_IJNSA_ILi2EEESB_SB_EEENS5_IJSB_NSA_ILi0EEESV_EEEEENS5_IJNS4_10UnderscoreESY_SY_EEEEENS4_23SM90_TMA_LOAD_MULTICASTENS4_14ComposedLayoutINS4_7SwizzleILi3ELi4ELi3EEENS4_18smem_ptr_flag_bitsILi32EEENSS_INS5_IJSC_NSA_ILi32EEEEEENS5_IJS17_SB_EEEEEEEvNS4_8identityENS4_13SM90_TMA_LOADES1B_vS1C_EENS_8epilogue10collective6detail29Sm90TmaWarpSpecializedAdapterINS1G_15DefaultEpilogueIfSJ_SJ_NS1F_6thread17LinearCombinationIfLi1EffLNS1K_9ScaleType4KindE0ELNS_15FloatRoundStyleE2EfEENS1_15EpilogueDefaultEEEEEvvEEEEvNT_6ParamsE)
        .other          _ZN7cutlass13device_kernelINS_4gemm6kernel13GemmUniversalIN4cute5tupleIJiiiiEEENS1_10collective13CollectiveMmaINS1_34MainloopSm90TmaGmmaWarpSpecializedILi4ENS5_IJNS4_1CILi1EEENSA_ILi8EEESB_EEENS1_35KernelTmaWarpSpecializedCooperativeEEENS5_IJNSA_ILi128EEENSA_ILi64EEESH_EEEfNS5_IJlSB_lEEEfSJ_NS4_8TiledMMAINS4_8MMA_AtomIJNS4_4SM904GMMA29MMA_64x64x8_F32TF32TF32_SS_TNILNSN_7ScaleInE1ELSP_1EEEEEENS4_6LayoutINS5_IJNSA_ILi2EEESB_SB_EEENS5_IJSB_NSA_ILi0EEESV_EEEEENS5_IJNS4_10UnderscoreESY_SY_EEEEENS4_23SM90_TMA_LOAD_MULTICASTENS4_14ComposedLayoutINS4_7SwizzleILi3ELi4ELi3EEENS4_18smem_ptr_flag_bitsILi32EEENSS_INS5_IJSC_NSA_ILi32EEEEEENS5_IJS17_SB_EEEEEEEvNS4_8identityENS4_13SM90_TMA_LOADES1B_vS1C_EENS_8epilogue10collective6detail29Sm90TmaWarpSpecializedAdapterINS1G_15DefaultEpilogueIfSJ_SJ_NS1F_6thread17LinearCombinationIfLi1EffLNS1K_9ScaleType4KindE0ELNS_15FloatRoundStyleE2EfEENS1_15EpilogueDefaultEEEEEvvEEEEvNT_6ParamsE,@"STO_CUDA_ENTRY STV_DEFAULT"
_ZN7cutlass13device_kernelINS_4gemm6kernel13GemmUniversalIN4cute5tupleIJiiiiEEENS1_10collective13CollectiveMmaINS1_34MainloopSm90TmaGmmaWarpSpecializedILi4ENS5_IJNS4_1CILi1EEENSA_ILi8EEESB_EEENS1_35KernelTmaWarpSpecializedCooperativeEEENS5_IJNSA_ILi128EEENSA_ILi64EEESH_EEEfNS5_IJlSB_lEEEfSJ_NS4_8TiledMMAINS4_8MMA_AtomIJNS4_4SM904GMMA29MMA_64x64x8_F32TF32TF32_SS_TNILNSN_7ScaleInE1ELSP_1EEEEEENS4_6LayoutINS5_IJNSA_ILi2EEESB_SB_EEENS5_IJSB_NSA_ILi0EEESV_EEEEENS5_IJNS4_10UnderscoreESY_SY_EEEEENS4_23SM90_TMA_LOAD_MULTICASTENS4_14ComposedLayoutINS4_7SwizzleILi3ELi4ELi3EEENS4_18smem_ptr_flag_bitsILi32EEENSS_INS5_IJSC_NSA_ILi32EEEEEENS5_IJS17_SB_EEEEEEEvNS4_8identityENS4_13SM90_TMA_LOADES1B_vS1C_EENS_8epilogue10collective6detail29Sm90TmaWarpSpecializedAdapterINS1G_15DefaultEpilogueIfSJ_SJ_NS1F_6thread17LinearCombinationIfLi1EffLNS1K_9ScaleType4KindE0ELNS_15FloatRoundStyleE2EfEENS1_15EpilogueDefaultEEEEEvvEEEEvNT_6ParamsE:
[----:B------:R-:W0:Y:S01]  /*0000*/  LDC R1, c[0x0][0x28] ;  /* 0x00000a00ff017b82 */ /* 0x000e220000000800 */
[----:B------:R-:W1:Y:S01]  /*0010*/  S2R R62, SR_TID.X ;  /* 0x00000000003e7919 */ /* 0x000e620000002100 */
[----:B------:R-:W-:Y:S01]  /*0020*/  ELECT P0, URZ, PT ;  /* 0x00000000003f782f */ /* 0x000fe20003800000 */
[----:B------:R-:W-:Y:S01]  /*0030*/  BSSY B0, `(.L_x_0) ;  /* 0x000000f000007945 */ /* 0x000fe20003800000 */
[--C-:B-1----:R-:W-:Y:S02]  /*0040*/  SHF.R.U32.HI R0, RZ, 0x5, R62.reuse ;  /* 0x00000005ff007819 */ /* 0x102fe4000001163e */
[----:B------:R-:W-:-:S03]  /*0050*/  SHF.R.U32.HI R6, RZ, 0x7, R62 ;  /* 0x00000007ff067819 */ /* 0x000fc6000001163e */
[----:B------:R-:W1:Y:S04]  /*0060*/  SHFL.IDX PT, R3, R0, RZ, 0x1f ;  /* 0x00001fff00037589 */ /* 0x000e6800000e0000 */
[----:B------:R2:W3:Y:S01]  /*0070*/  SHFL.IDX PT, R2, R6, RZ, 0x1f ;  /* 0x00001fff06027589 */ /* 0x0004e200000e0000 */
[----:B-1----:R-:W-:-:S13]  /*0080*/  ISETP.NE.OR P0, PT, R3, RZ, !P0 ;  /* 0x000000ff0300720c */ /* 0x002fda0004705670 */
[----:B0-23--:R-:W-:Y:S05]  /*0090*/  @P0 BRA `(.L_x_1) ;  /* 0x0000000000200947 */ /* 0x00dfea0003800000 */
[----:B------:R-:W-:Y:S02]  /*00a0*/  ULDC.64 UR4, c[0x0][0x198] ;  /* 0x0000660000047ab9 */ /* 0x000fe40000000a00 */
[----:B------:R-:W-:Y:S02]  /*00b0*/  UIADD3 UR6, UP0, UR4, 0xf0, URZ ;  /* 0x000000f004067890 */ /* 0x000fe4000ff1e03f */
[----:B------:R-:W-:Y:S02]  /*00c0*/  UIADD3 UR4, UP1, UR4, 0x1f0, URZ ;  /* 0x000001f004047890 */ /* 0x000fe4000ff3e03f */
[----:B------:R-:W-:Y:S02]  /*00d0*/  UIADD3.X UR7, URZ, UR5, URZ, UP0, !UPT ;  /* 0x000000053f077290 */ /* 0x000fe400087fe43f */
[----:B------:R-:W-:-:S07]  /*00e0*/  UIADD3.X UR5, URZ, UR5, URZ, UP1, !UPT ;  /* 0x000000053f057290 */ /* 0x000fce0008ffe43f */
[----:B------:R0:W-:Y:S02]  /*00f0*/  UTMACCTL.PF [UR6] ;  /* 0x00000000060079b9 */ /* 0x0001e40008040000 */
[----:B------:R0:W-:Y:S02]  /*0100*/  UTMACCTL.PF [UR4] ;  /* 0x00000000040079b9 */ /* 0x0001e40008040000 */
[----:B0-----:R-:W-:Y:S01]  /*0110*/  NOP ;  /* 0x0000000000007918 */ /* 0x001fe20000000000 */
.L_x_1:
[----:B------:R-:W-:Y:S05]  /*0120*/  BSYNC B0 ;  /* 0x0000000000007941 */ /* 0x000fea0003800000 */
.L_x_0:
[----:B------:R-:W0:Y:S02]  /*0130*/  SHFL.IDX PT, R5, R0, RZ, 0x1f ;  /* 0x00001fff00057589 */ /* 0x000e2400000e0000 */
[----:B0-----:R-:W-:-:S13]  /*0140*/  ISETP.NE.AND P0, PT, R5, RZ, PT ;  /* 0x000000ff0500720c */ /* 0x001fda0003f05270 */
[----:B------:R-:W-:Y:S05]  /*0150*/  @P0 BRA `(.L_x_2) ;  /* 0x0000000000580947 */ /* 0x000fea0003800000 */
[----:B------:R-:W0:Y:S01]  /*0160*/  S2UR UR8, SR_CgaCtaId ;  /* 0x00000000000879c3 */ /* 0x000e220000008800 */
[----:B------:R-:W-:Y:S01]  /*0170*/  UMOV UR4, 0x400 ;  /* 0x0000040000047882 */ /* 0x000fe20000000000 */
[----:B------:R-:W-:Y:S01]  /*0180*/  UMOV UR5, 0x1 ;  /* 0x0000000100057882 */ /* 0x000fe20000000000 */
[----:B------:R-:W-:Y:S01]  /*0190*/  UMOV UR6, 0x10 ;  /* 0x0000001000067882 */ /* 0x000fe20000000000 */
[----:B------:R-:W-:Y:S01]  /*01a0*/  ELECT P0, URZ, PT ;  /* 0x00000000003f782f */ /* 0x000fe20003800000 */
[----:B------:R-:W-:-:S04]  /*01b0*/  UIADD3 UR6, -UR6, 0x100000, URZ ;  /* 0x0010000006067890 */ /* 0x000fc8000fffe13f */
[----:B------:R-:W-:Y:S02]  /*01c0*/  USHF.L.U32 UR7, UR6, 0xb, URZ ;  /* 0x0000000b06077899 */ /* 0x000fe4000800063f */
[----:B------:R-:W-:Y:S02]  /*01d0*/  USHF.L.U32 UR6, UR6, 0x1, URZ ;  /* 0x0000000106067899 */ /* 0x000fe4000800063f */
[----:B0-----:R-:W-:Y:S02]  /*01e0*/  ULEA UR8, UR8, UR4, 0x18 ;  /* 0x0000000408087291 */ /* 0x001fe4000f8ec03f */
[----:B------:R-:W-:-:S04]  /*01f0*/  UIADD3 UR4, -UR5, 0x100000, URZ ;  /* 0x0010000005047890 */ /* 0x000fc8000fffe13f */
[----:B------:R-:W-:Y:S02]  /*0200*/  USHF.L.U32 UR5, UR4, 0xb, URZ ;  /* 0x0000000b04057899 */ /* 0x000fe4000800063f */
[----:B------:R-:W-:Y:S01]  /*0210*/  USHF.L.U32 UR4, UR4, 0x1, URZ ;  /* 0x0000000104047899 */ /* 0x000fe2000800063f */
[----:B------:R-:W0:Y:S11]  /*0220*/  FENCE.VIEW.ASYNC.S ;  /* 0x00000000000073c6 */ /* 0x000e360000000000 */
[----:B0-----:R0:W1:Y:S01]  /*0230*/  SYNCS.EXCH.64 URZ, [UR8], UR4 ;  /* 0x00000004083f75b2 */ /* 0x0010620008000100 */
[----:B------:R0:W2:Y:S01]  /*0240*/  SYNCS.EXCH.64 URZ, [UR8+0x20], UR6 ;  /* 0x00002006083f75b2 */ /* 0x0000a20008000100 */
[----:B------:R0:W3:Y:S01]  /*0250*/  SYNCS.EXCH.64 URZ, [UR8+0x8], UR4 ;  /* 0x00000804083f75b2 */ /* 0x0000e20008000100 */
[----:B------:R0:W4:Y:S01]  /*0260*/  SYNCS.EXCH.64 URZ, [UR8+0x28], UR6 ;  /* 0x00002806083f75b2 */ /* 0x0001220008000100 */
[----:B------:R0:W0:Y:S01]  /*0270*/  SYNCS.EXCH.64 URZ, [UR8+0x10], UR4 ;  /* 0x00001004083f75b2 */ /* 0x0000220008000100 */
[----:B------:R0:W0:Y:S01]  /*0280*/  SYNCS.EXCH.64 URZ, [UR8+0x30], UR6 ;  /* 0x00003006083f75b2 */ /* 0x0000220008000100 */
[----:B------:R0:W0:Y:S01]  /*0290*/  SYNCS.EXCH.64 URZ, [UR8+0x18], UR4 ;  /* 0x00001804083f75b2 */ /* 0x0000220008000100 */
[----:B------:R0:W0:Y:S01]  /*02a0*/  SYNCS.EXCH.64 URZ, [UR8+0x38], UR6 ;  /* 0x00003806083f75b2 */ /* 0x0000220008000100 */
[----:B------:R-:W-:Y:S01]  /*02b0*/  NOP ;  /* 0x0000000000007918 */ /* 0x000fe20000000000 */
.L_x_2:
[----:B------:R-:W-:Y:S01]  /*02c0*/  SHF.R.S32.HI R7, RZ, 0x1f, R62 ;  /* 0x0000001fff077819 */ /* 0x000fe2000001143e */
[----:B------:R-:W5:Y:S01]  /*02d0*/  SHFL.IDX PT, R0, R0, RZ, 0x1f ;  /* 0x00001fff00007589 */ /* 0x000f6200000e0000 */
[----:B0-----:R-:W0:Y:S01]  /*02e0*/  S2UR UR8, SR_CTAID.X ;  /* 0x00000000000879c3 */ /* 0x001e220000002500 */
[----:B------:R-:W-:Y:S02]  /*02f0*/  ELECT P0, URZ, PT ;  /* 0x00000000003f782f */ /* 0x000fe40003800000 */
[----:B------:R-:W-:Y:S01]  /*0300*/  LEA.HI R7, R7, R62, RZ, 0x7 ;  /* 0x0000003e07077211 */ /* 0x000fe200078f38ff */
[----:B------:R-:W1:Y:S01]  /*0310*/  S2R R4, SR_CTAID.Y ;  /* 0x0000000000047919 */ /* 0x000e620000002600 */
[----:B------:R-:W-:Y:S01]  /*0320*/  ULDC UR4, c[0x0][0x154] ;  /* 0x0000550000047ab9 */ /* 0x000fe20000000800 */
[----:B------:R-:W-:Y:S01]  /*0330*/  NOP ;  /* 0x0000000000007918 */ /* 0x000fe20000000000 */
[----:B------:R-:W-:Y:S01]  /*0340*/  LOP3.LUT R7, R7, 0xffffff80, RZ, 0xc0, !PT ;  /* 0xffffff8007077812 */ /* 0x000fe200078ec0ff */
[----:B------:R-:W-:Y:S01]  /*0350*/  NOP ;  /* 0x0000000000007918 */ /* 0x000fe20000000000 */
[----:B------:R-:W2:Y:S03]  /*0360*/  LDC R14, c[0x0][0x140] ;  /* 0x00005000ff0e7b82 */ /* 0x000ea60000000800 */
[----:B------:R-:W-:-:S05]  /*0370*/  IMAD.IADD R7, R62, 0x1, -R7 ;  /* 0x000000013e077824 */ /* 0x000fca00078e0a07 */
[----:B------:R-:W-:Y:S01]  /*0380*/  SHF.R.S32.HI R8, RZ, 0x1f, R7 ;  /* 0x0000001fff087819 */ /* 0x000fe20000011407 */
[----:B------:R-:W3:Y:S01]  /*0390*/  LDC R12, c[0x0][0x144] ;  /* 0x00005100ff0c7b82 */ /* 0x000ee20000000800 */
[----:B------:R-:W-:Y:S02]  /*03a0*/  LOP3.LUT P2, RZ, R7, 0x7, RZ, 0xc0, !PT ;  /* 0x0000000707ff7812 */ /* 0x000fe4000784c0ff */
[----:B------:R-:W-:Y:S02]  /*03b0*/  LEA.HI R8, R8, R7, RZ, 0x3 ;  /* 0x0000000708087211 */ /* 0x000fe400078f18ff */
[----:B-----5:R-:W-:Y:S02]  /*03c0*/  ISETP.NE.OR P0, PT, R0, RZ, !P0 ;  /* 0x000000ff0000720c */ /* 0x020fe40004705670 */
[--C-:B------:R-:W-:Y:S02]  /*03d0*/  SHF.R.S32.HI R0, RZ, 0x3, R8.reuse ;  /* 0x00000003ff007819 */ /* 0x100fe40000011408 */
[----:B------:R-:W-:-:S02]  /*03e0*/  SHF.R.S32.HI R9, RZ, 0x1f, R8 ;  /* 0x0000001fff097819 */ /* 0x000fc40000011408 */
[----:B------:R-:W-:Y:S02]  /*03f0*/  SHF.R.S32.HI R8, RZ, 0x1f, R5 ;  /* 0x0000001fff087819 */ /* 0x000fe40000011405 */
[----:B------:R-:W-:Y:S02]  /*0400*/  LEA.HI R9, R9, R0, RZ, 0x2 ;  /* 0x0000000009097211 */ /* 0x000fe400078f10ff */
[----:B------:R-:W-:Y:S02]  /*0410*/  LEA.HI R8, R8, R5, RZ, 0x2 ;  /* 0x0000000508087211 */ /* 0x000fe400078f10ff */
[----:B-1----:R-:W-:Y:S01]  /*0420*/  I2FP.F32.U32 R11, R4 ;  /* 0x00000004000b7245 */ /* 0x002fe20000201000 */
[----:B------:R-:W-:Y:S01]  /*0430*/  VOTEU.ALL UP0, P0 ;  /* 0x00000000003f7886 */ /* 0x000fe20000000000 */
[----:B------:R-:W-:Y:S01]  /*0440*/  LOP3.LUT R10, R8, 0x3ffffffc, RZ, 0xc0, !PT ;  /* 0x3ffffffc080a7812 */ /* 0x000fe200078ec0ff */
[----:B------:R-:W-:Y:S01]  /*0450*/  VOTEU.ALL UP1, P0 ;  /* 0x00000000003f7886 */ /* 0x000fe20000020000 */
[----:B------:R-:W-:Y:S01]  /*0460*/  LOP3.LUT R9, R9, 0xfffffffc, RZ, 0xc0, !PT ;  /* 0xfffffffc09097812 */ /* 0x000fe200078ec0ff */
[----:B------:R-:W-:Y:S01]  /*0470*/  FMUL R13, R11, UR4 ;  /* 0x000000040b0d7c20 */ /* 0x000fe20008400000 */
[----:B------:R-:W1:Y:S01]  /*0480*/  @!UP0 S2UR UR7, SR_CgaCtaId ;  /* 0x00000000000789c3 */ /* 0x000e620000008800 */
[----:B------:R-:W-:Y:S01]  /*0490*/  IMAD.IADD R11, R5, 0x1, -R10 ;  /* 0x00000001050b7824 */ /* 0x000fe200078e0a0a */
[----:B0-----:R-:W-:Y:S01]  /*04a0*/  I2FP.F32.U32 R10, UR8 ;  /* 0x00000008000a7c45 */ /* 0x001fe20008201000 */
[----:B------:R-:W-:Y:S01]  /*04b0*/  IMAD.IADD R8, R0, 0x1, -R9 ;  /* 0x0000000100087824 */ /* 0x000fe200078e0a09 */
[----:B------:R-:W-:Y:S01]  /*04c0*/  ULDC UR4, c[0x0][0x150] ;  /* 0x0000540000047ab9 */ /* 0x000fe20000000800 */
[----:B------:R-:W0:Y:S01]  /*04d0*/  F2I.U32.TRUNC.NTZ R13, R13 ;  /* 0x0000000d000d7305 */ /* 0x000e22000020f000 */
[----:B------:R-:W-:Y:S01]  /*04e0*/  SHF.R.S32.HI R0, RZ, 0x1f, R3 ;  /* 0x0000001fff007819 */ /* 0x000fe20000011403 */
[----:B------:R-:W-:Y:S01]  /*04f0*/  FMUL R10, R10, UR4 ;  /* 0x000000040a0a7c20 */ /* 0x000fe20008400000 */
[----:B------:R-:W5:Y:S01]  /*0500*/  LDC R9, c[0x0][0x148] ;  /* 0x00005200ff097b82 */ /* 0x000f620000000800 */
[----:B------:R-:W-:Y:S01]  /*0510*/  IMAD R8, R11, 0x4, R8 ;  /* 0x000000040b087824 */ /* 0x000fe200078e0208 */
[----:B------:R-:W-:Y:S01]  /*0520*/  LEA.HI R0, R0, R3, RZ, 0x2 ;  /* 0x0000000300007211 */ /* 0x000fe200078f10ff */
[----:B------:R-:W-:Y:S01]  /*0530*/  UMOV UR4, 0x20 ;  /* 0x0000002000047882 */ /* 0x000fe20000000000 */
[----:B------:R-:W-:Y:S01]  /*0540*/  @!UP0 UMOV UR6, 0x400 ;  /* 0x0000040000068882 */ /* 0x000fe20000000000 */
[----:B------:R-:W4:Y:S01]  /*0550*/  F2I.U32.TRUNC.NTZ R10, R10 ;  /* 0x0000000a000a7305 */ /* 0x000f22000020f000 */
[----:B------:R-:W-:Y:S01]  /*0560*/  LOP3.LUT R0, R0, 0xfffffffc, RZ, 0xc0, !PT ;  /* 0xfffffffc00007812 */ /* 0x000fe200078ec0ff */
[----:B------:R-:W-:Y:S01]  /*0570*/  IMAD.SHL.U32 R19, R8, 0x4, RZ ;  /* 0x0000000408137824 */ /* 0x000fe200078e00ff */
[----:B------:R-:W-:-:S04]  /*0580*/  @!UP0 UIADD3 UR4, -UR4, 0x100000, URZ ;  /* 0x0010000004048890 */ /* 0x000fc8000fffe13f */
[----:B------:R-:W-:Y:S02]  /*0590*/  @!UP0 USHF.L.U32 UR5, UR4, 0xb, URZ ;  /* 0x0000000b04058899 */ /* 0x000fe4000800063f */
[----:B------:R-:W-:Y:S01]  /*05a0*/  @!UP0 USHF.L.U32 UR4, UR4, 0x1, URZ ;  /* 0x0000000104048899 */ /* 0x000fe2000800063f */
[----:B--2---:R-:W-:Y:S01]  /*05b0*/  ISETP.EQ.U32.AND P3, PT, R14, 0x1, PT ;  /* 0x000000010e00780c */ /* 0x004fe20003f62070 */
[----:B------:R-:W-:Y:S01]  /*05c0*/  IMAD.IADD R3, R3, 0x1, -R0 ;  /* 0x0000000103037824 */ /* 0x000fe200078e0a00 */
[----:B------:R-:W-:Y:S01]  /*05d0*/  LOP3.LUT R19, R8, 0xc, R19, 0x78, !PT ;  /* 0x0000000c08137812 */ /* 0x000fe200078e7813 */
[----:B0-----:R-:W-:Y:S02]  /*05e0*/  IMAD.MOV R22, RZ, RZ, -R13 ;  /* 0x000000ffff167224 */ /* 0x001fe400078e0a0d */
[----:B------:R-:W-:Y:S01]  /*05f0*/  VIADD R8, R2, 0xffffffff ;  /* 0xffffffff02087836 */ /* 0x000fe20000000000 */
[----:B-1----:R-:W-:Y:S01]  /*0600*/  @!UP0 ULEA UR6, UR7, UR6, 0x18 ;  /* 0x0000000607068291 */ /* 0x002fe2000f8ec03f */
[----:B------:R-:W-:Y:S01]  /*0610*/  ISETP.NE.AND P1, PT, R3, 0x3, PT ;  /* 0x000000030300780c */ /* 0x000fe20003f25270 */
[----:B------:R-:W-:Y:S01]  /*0620*/  VOTEU.ALL UP0, P0 ;  /* 0x00000000003f7886 */ /* 0x000fe20000000000 */
[----:B------:R-:W-:Y:S01]  /*0630*/  ISETP.LT.U32.AND P0, PT, R19, 0x8, !P2 ;  /* 0x000000081300780c */ /* 0x000fe20005701070 */
[----:B----4-:R-:W-:Y:S01]  /*0640*/  IMAD.MOV R7, RZ, RZ, -R10 ;  /* 0x000000ffff077224 */ /* 0x010fe200078e0a0a */
[----:B------:R-:W-:-:S02]  /*0650*/  ISETP.EQ.OR P1, PT, R3, RZ, !P1 ;  /* 0x000000ff0300720c */ /* 0x000fc40004f22670 */
[----:B------:R-:W-:Y:S01]  /*0660*/  ISETP.GE.U32.AND P5, PT, R8, 0x2, PT ;  /* 0x000000020800780c */ /* 0x000fe20003fa6070 */
[----:B-----5:R-:W-:Y:S01]  /*0670*/  IMAD R0, R9, R22, R4 ;  /* 0x0000001609007224 */ /* 0x020fe200078e0204 */
[----:B------:R-:W-:Y:S01]  /*0680*/  ISETP.EQ.AND P1, PT, R2, RZ, P1 ;  /* 0x000000ff0200720c */ /* 0x000fe20000f22270 */
[----:B---3--:R-:W-:Y:S01]  /*0690*/  IMAD R7, R12, R7, UR8 ;  /* 0x000000080c077e24 */ /* 0x008fe2000f8e0207 */
[----:B------:R-:W-:Y:S01]  /*06a0*/  ISETP.NE.AND P2, PT, R2, RZ, PT ;  /* 0x000000ff0200720c */ /* 0x000fe20003f45270 */
[----:B------:R-:W0:Y:S02]  /*06b0*/  FENCE.VIEW.ASYNC.S ;  /* 0x00000000000073c6 */ /* 0x000e240000000000 */
[----:B0-----:R0:W1:Y:S01]  /*06c0*/  @!UP0 SYNCS.EXCH.64 URZ, [UR6+0x50], UR4 ;  /* 0x00005004063f85b2 */ /* 0x0010620008000100 */
[----:B------:R-:W-:Y:S02]  /*06d0*/  ISETP.NE.AND P4, PT, R0, R19, PT ;  /* 0x000000130000720c */ /* 0x000fe40003f85270 */
[----:B------:R-:W-:-:S02]  /*06e0*/  SEL R18, RZ, 0x1, !P1 ;  /* 0x00000001ff127807 */ /* 0x000fc40004800000 */
[----:B------:R-:W-:Y:S02]  /*06f0*/  ISETP.EQ.OR P4, PT, R7, RZ, !P4 ;  /* 0x000000ff0700720c */ /* 0x000fe40006782670 */
[----:B------:R-:W-:Y:S02]  /*0700*/  LOP3.LUT R0, R62, 0x7f, RZ, 0xc0, !PT ;  /* 0x0000007f3e007812 */ /* 0x000fe400078ec0ff */
[----:B------:R-:W-:Y:S02]  /*0710*/  PLOP3.LUT P0, PT, P0, P4, PT, 0x80, 0x0 ;  /* 0x000000000000781c */ /* 0x000fe40000709070 */
[----:B------:R-:W-:Y:S02]  /*0720*/  SEL R18, R18, 0x2, P5 ;  /* 0x0000000212127807 */ /* 0x000fe40002800000 */
[----:B------:R-:W-:Y:S01]  /*0730*/  P2R R68, PR, RZ, 0x1 ;  /* 0x00000001ff447803 */ /* 0x000fe20000000000 */
[----:B------:R0:W2:Y:S01]  /*0740*/  @!UP1 SYNCS.EXCH.64 URZ, [UR6+0x58], UR4 ;  /* 0x00005804063f95b2 */ /* 0x0000a20008000100 */
[----:B------:R-:W-:Y:S01]  /*0750*/  NOP ;  /* 0x0000000000007918 */ /* 0x000fe20000000000 */
[----:B------:R-:W-:Y:S06]  /*0760*/  @!P3 BRA `(.L_x_3) ;  /* 0x000000000008b947 */ /* 0x000fec0003800000 */
[----:B-12---:R-:W-:Y:S01]  /*0770*/  UCGABAR_ARV ;  /* 0x00000000000079c7 */ /* 0x006fe20008000000 */
[----:B------:R-:W-:Y:S05]  /*0780*/  BRA `(.L_x_4) ;  /* 0x0000000000047947 */ /* 0x000fea0003800000 */
.L_x_3:
[----:B-12---:R-:W-:Y:S01]  /*0790*/  NOP ;  /* 0x0000000000007918 */ /* 0x006fe20000000000 */
.L_x_4:
[----:B------:R-:W1:Y:S01]  /*07a0*/  LDC R2, c[0x0][0x65c] ;  /* 0x00019700ff027b82 */ /* 0x000e620000000800 */
[----:B------:R-:W-:Y:S02]  /*07b0*/  IMAD.U32 R10, RZ, RZ, UR8 ;  /* 0x00000008ff0a7e24 */ /* 0x000fe4000f8e00ff */
[----:B------:R-:W-:Y:S01]  /*07c0*/  IMAD.MOV.U32 R11, RZ, RZ, RZ ;  /* 0x000000ffff0b7224 */ /* 0x000fe200078e00ff */
[----:B-1----:R-:W-:-:S04]  /*07d0*/  ISETP.NE.AND P1, PT, R2, 0x1, PT ;  /* 0x000000010200780c */ /* 0x002fc80003f25270 */
[----:B------:R-:W-:-:S09]  /*07e0*/  P2R R5, PR, RZ, 0x2 ;  /* 0x00000002ff057803 */ /* 0x000fd20000000000 */
[----:B------:R-:W1:Y:S01]  /*07f0*/  @P1 LDC R17, c[0x0][0x10] ;  /* 0x00000400ff111b82 */ /* 0x000e620000000800 */
[----:B------:R-:W-:Y:S02]  /*0800*/  @P1 IMAD.MOV.U32 R5, RZ, RZ, RZ ;  /* 0x000000ffff051224 */ /* 0x000fe400078e00ff */
[----:B------:R-:W-:-:S05]  /*0810*/  @P1 IMAD.MOV.U32 R15, RZ, RZ, RZ ;  /* 0x000000ffff0f1224 */ /* 0x000fca00078e00ff */
[----:B------:R-:W2:Y:S01]  /*0820*/  @!P1 LDC R13, c[0x0][0xc] ;  /* 0x00000300ff0d9b82 */ /* 0x000ea20000000800 */
[----:B0-----:R-:W-:Y:S01]  /*0830*/  ULDC UR4, c[0x0][0xc] ;  /* 0x0000030000047ab9 */ /* 0x001fe20000000800 */
[----:B------:R-:W-:Y:S01]  /*0840*/  ULDC UR5, c[0x0][0x10] ;  /* 0x0000040000057ab9 */ /* 0x000fe20000000800 */
[----:B------:R-:W-:Y:S01]  /*0850*/  ULDC UR6, c[0x0][0x14] ;  /* 0x0000050000067ab9 */ /* 0x000fe20000000800 */
[----:B------:R-:W-:-:S04]  /*0860*/  UIMAD.WIDE.U32 UR4, UR4, UR5, URZ ;  /* 0x00000005040472a5 */ /* 0x000fc8000f8e003f */
[----:B------:R-:W-:Y:S02]  /*0870*/  UIMAD.WIDE.U32 UR38, UR4, UR6, URZ ;  /* 0x00000006042672a5 */ /* 0x000fe4000f8e003f */
[----:B------:R-:W-:-:S04]  /*0880*/  UIMAD UR41, UR5, UR6, URZ ;  /* 0x00000006052972a4 */ /* 0x000fc8000f8e023f */
[----:B------:R-:W-:Y:S01]  /*0890*/  UIADD3 UR41, UR39, UR41, URZ ;  /* 0x0000002927297290 */ /* 0x000fe2000fffe03f */
[----:B-1----:R-:W-:-:S04]  /*08a0*/  @P1 IMAD.WIDE.U32 R16, R17, UR8, R4 ;  /* 0x0000000811101c25 */ /* 0x002fc8000f8e0004 */
[----:B------:R-:W-:Y:S02]  /*08b0*/  @P1 IMAD.IADD R17, R17, 0x1, R15 ;  /* 0x0000000111111824 */ /* 0x000fe400078e020f */
[----:B--2---:R-:W-:-:S04]  /*08c0*/  @!P1 IMAD.WIDE.U32 R10, R4, R13, R10 ;  /* 0x0000000d040a9225 */ /* 0x004fc800078e000a */
[----:B------:R-:W-:Y:S02]  /*08d0*/  @!P1 IMAD.MOV.U32 R16, RZ, RZ, R10 ;  /* 0x000000ffff109224 */ /* 0x000fe400078e000a */
[----:B------:R-:W-:Y:S01]  /*08e0*/  @!P1 IMAD.MOV.U32 R17, RZ, RZ, R11 ;  /* 0x000000ffff119224 */ /* 0x000fe200078e000b */
[----:B------:R-:W-:Y:S06]  /*08f0*/  @!P3 BRA `(.L_x_5) ;  /* 0x00000000000cb947 */ /* 0x000fec0003800000 */
[----:B------:R-:W-:Y:S01]  /*0900*/  UCGABAR_WAIT ;  /* 0x0000000000007dc7 */ /* 0x000fe20008000000 */
[----:B------:R-:W-:Y:S01]  /*0910*/  CCTL.IVALL ;  /* 0x00000000ff00798f */ /* 0x000fe20002000000 */
[----:B------:R-:W-:Y:S05]  /*0920*/  BRA `(.L_x_6) ;  /* 0x0000000000047947 */ /* 0x000fea0003800000 */
.L_x_5:
[----:B------:R-:W-:Y:S06]  /*0930*/  BAR.SYNC.DEFER_BLOCKING 0x0 ;  /* 0x0000000000007b1d */ /* 0x000fec0000010000 */
.L_x_6:
[----:B------:R-:W-:Y:S05]  /*0940*/  @!P2 BRA `(.L_x_7) ;  /* 0x0000003c0054a947 */ /* 0x000fea0003800000 */
[----:B------:R-:W-:-:S13]  /*0950*/  ISETP.GT.U32.AND P0, PT, R8, 0x1, PT ;  /* 0x000000010800780c */ /* 0x000fda0003f04070 */
[----:B------:R-:W-:Y:S05]  /*0960*/  @P0 EXIT ;  /* 0x000000000000094d */ /* 0x000fea0003800000 */
[----:B------:R-:W-:Y:S01]  /*0970*/  ULDC.64 UR4, c[0x0][0x650] ;  /* 0x0001940000047ab9 */ /* 0x000fe20000000a00 */
[----:B------:R-:W-:Y:S01]  /*0980*/  PRMT R3, RZ, 0x7610, R3 ;  /* 0x00007610ff037816 */ /* 0x000fe20000000003 */
[----:B------:R-:W-:Y:S01]  /*0990*/  IMAD.MOV.U32 R71, RZ, RZ, -0x1 ;  /* 0xffffffffff477424 */ /* 0x000fe200078e00ff */
[----:B------:R-:W-:Y:S01]  /*09a0*/  ISETP.GE.U32.AND P0, PT, R16, UR4, PT ;  /* 0x0000000410007c0c */ /* 0x000fe2000bf06070 */
[----:B------:R-:W-:Y:S02]  /*09b0*/  IMAD.MOV.U32 R70, RZ, RZ, -0x1 ;  /* 0xffffffffff467424 */ /* 0x000fe400078e00ff */
[----:B------:R-:W-:Y:S01]  /*09c0*/  IMAD.MOV.U32 R67, RZ, RZ, -0x1 ;  /* 0xffffffffff437424 */ /* 0x000fe200078e00ff */
[----:B------:R-:W-:-:S13]  /*09d0*/  ISETP.GE.U32.AND.EX P0, PT, R17, UR5, PT, P0 ;  /* 0x0000000511007c0c */ /* 0x000fda000bf06100 */
[----:B------:R-:W-:Y:S05]  /*09e0*/  @P0 BRA `(.L_x_8) ;  /* 0x0000000400280947 */ /* 0x000fea0003800000 */
[----:B------:R-:W0:Y:S01]  /*09f0*/  LDC.64 R24, c[0x0][0x628] ;  /* 0x00018a00ff187b82 */ /* 0x000e220000000a00 */
[----:B------:R-:W-:Y:S02]  /*0a00*/  IMAD.MOV.U32 R10, RZ, RZ, R16 ;  /* 0x000000ffff0a7224 */ /* 0x000fe400078e0010 */
[----:B------:R-:W-:-:S05]  /*0a10*/  IMAD.MOV.U32 R11, RZ, RZ, R17 ;  /* 0x000000ffff0b7224 */ /* 0x000fca00078e0011 */
[----:B------:R-:W1:Y:S08]  /*0a20*/  LDC R8, c[0x0][0x630] ;  /* 0x00018c00ff087b82 */ /* 0x000e700000000800 */
[----:B------:R-:W2:Y:S01]  /*0a30*/  LDC.64 R26, c[0x0][0x620] ;  /* 0x00018800ff1a7b82 */ /* 0x000ea20000000a00 */
[----:B0-----:R-:W-:-:S04]  /*0a40*/  ISETP.NE.U32.AND P0, PT, R24, RZ, PT ;  /* 0x000000ff1800720c */ /* 0x001fc80003f05070 */
[----:B------:R-:W-:-:S13]  /*0a50*/  ISETP.NE.AND.EX P0, PT, R25, RZ, PT, P0 ;  /* 0x000000ff1900720c */ /* 0x000fda0003f05300 */
[----:B-12---:R-:W-:Y:S05]  /*0a60*/  @!P0 BRA `(.L_x_9) ;  /* 0x0000000000288947 */ /* 0x006fea0003800000 */
[----:B------:R-:W0:Y:S02]  /*0a70*/  LDC R3, c[0x0][0x634] ;  /* 0x00018d00ff037b82 */ /* 0x000e240000000800 */
[----:B0-----:R-:W-:-:S05]  /*0a80*/  IADD3 R3, P0, R16, R3, RZ ;  /* 0x0000000310037210 */ /* 0x001fca0007f1e0ff */
[----:B------:R-:W-:-:S04]  /*0a90*/  IMAD.X R21, RZ, RZ, R17, P0 ;  /* 0x000000ffff157224 */ /* 0x000fc800000e0611 */
[----:B------:R-:W-:-:S04]  /*0aa0*/  IMAD.WIDE.U32 R10, R21, R24, RZ ;  /* 0x00000018150a7225 */ /* 0x000fc800078e00ff */
[----:B------:R-:W-:-:S04]  /*0ab0*/  IMAD.WIDE.U32 R12, P0, R3, R25, R10 ;  /* 0x00000019030c7225 */ /* 0x000fc8000780000a */
[----:B------:R-:W-:-:S04]  /*0ac0*/  IMAD.WIDE.U32 R10, R3, R24, RZ ;  /* 0x00000018030a7225 */ /* 0x000fc800078e00ff */
[----:B------:R-:W-:Y:S01]  /*0ad0*/  IMAD.X R15, RZ, RZ, RZ, P0 ;  /* 0x000000ffff0f7224 */ /* 0x000fe200000e06ff */
[----:B------:R-:W-:Y:S01]  /*0ae0*/  IADD3 RZ, P0, R11, R12, RZ ;  /* 0x0000000c0bff7210 */ /* 0x000fe20007f1e0ff */
[----:B------:R-:W-:-:S04]  /*0af0*/  IMAD.MOV.U32 R14, RZ, RZ, R13 ;  /* 0x000000ffff0e7224 */ /* 0x000fc800078e000d */
[----:B------:R-:W-:-:S08]  /*0b00*/  IMAD.WIDE.U32.X R10, R21, R25, R14, P0 ;  /* 0x00000019150a7225 */ /* 0x000fd000000e040e */
.L_x_9:
[----:B------:R-:W0:Y:S01]  /*0b10*/  LDC.64 R30, c[0x0][0x640] ;  /* 0x00019000ff1e7b82 */ /* 0x000e220000000a00 */
[--C-:B------:R-:W-:Y:S01]  /*0b20*/  SHF.R.U64 R67, R10, R8, R11.reuse ;  /* 0x000000080a437219 */ /* 0x100fe2000000120b */
[----:B------:R-:W-:Y:S01]  /*0b30*/  IMAD R22, R9, R22, R4 ;  /* 0x0000001609167224 */ /* 0x000fe200078e0204 */
[----:B------:R-:W-:Y:S01]  /*0b40*/  SHF.R.U32.HI R3, RZ, R8, R11 ;  /* 0x00000008ff037219 */ /* 0x000fe2000001160b */
[----:B------:R-:W-:Y:S01]  /*0b50*/  IMAD.MOV.U32 R23, RZ, RZ, 0x1 ;  /* 0x00000001ff177424 */ /* 0x000fe200078e00ff */
[----:B------:R-:W-:-:S03]  /*0b60*/  IADD3 R5, P0, RZ, -R67, RZ ;  /* 0x80000043ff057210 */ /* 0x000fc60007f1e0ff */
[----:B------:R-:W1:Y:S02]  /*0b70*/  LDC R12, c[0x0][0x618] ;  /* 0x00018600ff0c7b82 */ /* 0x000e640000000800 */
[----:B------:R-:W-:Y:S02]  /*0b80*/  IMAD.X R3, RZ, RZ, ~R3, P0 ;  /* 0x000000ffff037224 */ /* 0x000fe400000e0e03 */
[----:B------:R-:W-:-:S04]  /*0b90*/  IMAD.WIDE.U32 R10, R5, R26, R16 ;  /* 0x0000001a050a7225 */ /* 0x000fc800078e0010 */
[----:B------:R-:W2:Y:S01]  /*0ba0*/  LDC R20, c[0x0][0x608] ;  /* 0x00018200ff147b82 */ /* 0x000ea20000000800 */
[----:B------:R-:W-:Y:S02]  /*0bb0*/  IMAD R8, R3, R26, RZ ;  /* 0x0000001a03087224 */ /* 0x000fe400078e02ff */
[----:B------:R-:W-:Y:S02]  /*0bc0*/  IMAD.MOV.U32 R3, RZ, RZ, -0x1 ;  /* 0xffffffffff037424 */ /* 0x000fe400078e00ff */
[----:B------:R-:W-:-:S03]  /*0bd0*/  IMAD R5, R5, R27, R8 ;  /* 0x0000001b05057224 */ /* 0x000fc600078e0208 */
[----:B------:R-:W3:Y:S01]  /*0be0*/  LDC R28, c[0x0][0x658] ;  /* 0x00019600ff1c7b82 */ /* 0x000ee20000000800 */
[----:B------:R-:W-:Y:S01]  /*0bf0*/  IMAD.IADD R5, R11, 0x1, R5 ;  /* 0x000000010b057824 */ /* 0x000fe200078e0205 */
[----:B0-----:R-:W-:-:S04]  /*0c00*/  ISETP.NE.U32.AND P0, PT, R30, RZ, PT ;  /* 0x000000ff1e00720c */ /* 0x001fc80003f05070 */
[----:B------:R-:W-:Y:S02]  /*0c10*/  ISETP.NE.AND.EX P0, PT, R31, RZ, PT, P0 ;  /* 0x000000ff1f00720c */ /* 0x000fe40003f05300 */
[----:B------:R-:W0:Y:S01]  /*0c20*/  LDC R24, c[0x0][0x600] ;  /* 0x00018000ff187b82 */ /* 0x000e220000000800 */
[-CC-:B-1----:R-:W-:Y:S02]  /*0c30*/  SHF.R.U64 R14, R10, R12.reuse, R5.reuse ;  /* 0x0000000c0a0e7219 */ /* 0x182fe40000001205 */
[----:B------:R-:W-:-:S05]  /*0c40*/  SHF.R.U32.HI R5, RZ, R12, R5 ;  /* 0x0000000cff057219 */ /* 0x000fca0000011605 */
[----:B------:R-:W1:Y:S01]  /*0c50*/  LDC R15, c[0x0][0x648] ;  /* 0x00019200ff0f7b82 */ /* 0x000e620000000800 */
[-CC-:B--2---:R-:W-:Y:S02]  /*0c60*/  SHF.R.U64 R27, R14, R20.reuse, R5.reuse ;  /* 0x000000140e1b7219 */ /* 0x184fe40000001205 */
[----:B------:R-:W-:-:S05]  /*0c70*/  SHF.R.U32.HI R5, RZ, R20, R5 ;  /* 0x00000014ff057219 */ /* 0x000fca0000011605 */
[----:B------:R-:W2:Y:S01]  /*0c80*/  LDC R21, c[0x0][0x638] ;  /* 0x00018e00ff157b82 */ /* 0x000ea20000000800 */
[-CC-:B---3--:R-:W-:Y:S02]  /*0c90*/  SHF.R.U64 R20, R27, R28.reuse, R5.reuse ;  /* 0x0000001c1b147219 */ /* 0x188fe40000001205 */
[-C--:B------:R-:W-:Y:S02]  /*0ca0*/  SHF.L.U32 R3, R3, R28.reuse, RZ ;  /* 0x0000001c03037219 */ /* 0x080fe400000006ff */
[----:B------:R-:W-:Y:S01]  /*0cb0*/  SHF.R.U32.HI R5, RZ, R28, R5 ;  /* 0x0000001cff057219 */ /* 0x000fe20000011605 */
[----:B------:R-:W-:Y:S01]  /*0cc0*/  IMAD.MOV.U32 R4, RZ, RZ, R20 ;  /* 0x000000ffff047224 */ /* 0x000fe200078e0014 */
[----:B------:R-:W-:Y:S01]  /*0cd0*/  LOP3.LUT R12, RZ, R3, RZ, 0x33, !PT ;  /* 0x00000003ff0c7212 */ /* 0x000fe200078e33ff */
[----:B------:R-:W3:Y:S01]  /*0ce0*/  LDC R25, c[0x0][0x610] ;  /* 0x00018400ff197b82 */ /* 0x000ee20000000800 */
[----:B------:R-:W-:Y:S05]  /*0cf0*/  @!P0 BRA `(.L_x_10) ;  /* 0x0000000000288947 */ /* 0x000fea0003800000 */
[----:B------:R-:W4:Y:S02]  /*0d00*/  LDC R3, c[0x0][0x64c] ;  /* 0x00019300ff037b82 */ /* 0x000f240000000800 */
[----:B----4-:R-:W-:-:S05]  /*0d10*/  IADD3 R3, P0, R20, R3, RZ ;  /* 0x0000000314037210 */ /* 0x010fca0007f1e0ff */
        /* <DEDUP_REMOVED lines=8> */
.L_x_10:
[----:B-1----:R-:W-:Y:S01]  /*0da0*/  SHF.R.U64 R4, R4, R15, R5 ;  /* 0x0000000f04047219 */ /* 0x002fe20000001205 */
[----:B0-----:R-:W-:Y:S01]  /*0db0*/  VIADD R5, R24, 0xffffffff ;  /* 0xffffffff18057836 */ /* 0x001fe20000000000 */
[----:B------:R-:W-:Y:S02]  /*0dc0*/  SHF.L.U32 R3, R23, R28, RZ ;  /* 0x0000001c17037219 */ /* 0x000fe400000006ff */
[----:B------:R-:W-:Y:S01]  /*0dd0*/  LOP3.LUT R12, R27, R12, RZ, 0xc0, !PT ;  /* 0x0000000c1b0c7212 */ /* 0x000fe200078ec0ff */
[----:B------:R-:W-:Y:S01]  /*0de0*/  IMAD.MOV R8, RZ, RZ, -R4 ;  /* 0x000000ffff087224 */ /* 0x000fe200078e0a04 */
[----:B------:R-:W-:-:S03]  /*0df0*/  SEL R7, R7, R22, !P1 ;  /* 0x0000001607077207 */ /* 0x000fc60004800000 */
[----:B------:R-:W-:Y:S01]  /*0e00*/  IMAD R12, R3, R4, R12 ;  /* 0x00000004030c7224 */ /* 0x000fe200078e020c */
[----:B------:R-:W-:Y:S01]  /*0e10*/  LOP3.LUT R4, R14, R5, RZ, 0xc0, !PT ;  /* 0x000000050e047212 */ /* 0x000fe200078ec0ff */
[----:B--2---:R-:W-:Y:S02]  /*0e20*/  IMAD R3, R8, R21, R20 ;  /* 0x0000001508037224 */ /* 0x004fe400078e0214 */
[----:B---3--:R-:W-:Y:S02]  /*0e30*/  IMAD R7, R12, R25, R7 ;  /* 0x000000190c077224 */ /* 0x008fe400078e0207 */
[----:B------:R-:W-:Y:S02]  /*0e40*/  IMAD.MOV.U32 R5, RZ, RZ, 0x1 ;  /* 0x00000001ff057424 */ /* 0x000fe400078e00ff */
[----:B------:R-:W-:-:S03]  /*0e50*/  IMAD R4, R3, R24, R4 ;  /* 0x0000001803047224 */ /* 0x000fc600078e0204 */
[----:B------:R-:W-:Y:S02]  /*0e60*/  PRMT R3, R5, 0x7610, R3 ;  /* 0x0000761005037816 */ /* 0x000fe40000000003 */
[----:B------:R-:W-:Y:S02]  /*0e70*/  SEL R70, R4, R7, !P1 ;  /* 0x0000000704467207 */ /* 0x000fe40004800000 */
[----:B------:R-:W-:-:S07]  /*0e80*/  SEL R71, R7, R4, !P1 ;  /* 0x0000000407477207 */ /* 0x000fce0004800000 */
.L_x_8:
[----:B------:R-:W-:-:S08]  /*0e90*/  NOP ;  /* 0x0000000000007918 */ /* 0x000fd00000000000 */
[----:B------:R-:W0:Y:S02]  /*0ea0*/  USETMAXREG.TRY_ALLOC.CTAPOOL UP0, 0xe8 ;  /* 0x000000e8000079c8 */ /* 0x000e240008000600 */
[----:B0-----:R-:W-:-:S13]  /*0eb0*/  PLOP3.LUT P0, PT, PT, PT, UP0, 0x80, 0x0 ;  /* 0x000000000000781c */ /* 0x001fda0003f0f008 */
[----:B------:R-:W-:Y:S05]  /*0ec0*/  @!P0 BRA `(.L_x_8) ;  /* 0xfffffffc00f08947 */ /* 0x000fea000383ffff */
[----:B------:R-:W-:Y:S01]  /*0ed0*/  ULDC.64 UR4, c[0x0][0x598] ;  /* 0x0001660000047ab9 */ /* 0x000fe20000000a00 */
[----:B------:R-:W-:Y:S01]  /*0ee0*/  ULDC.64 UR36, c[0x0][0x208] ;  /* 0x0000820000247ab9 */ /* 0x000fe20000000a00 */
[----:B------:R-:W-:-:S04]  /*0ef0*/  ISETP.NE.U32.AND P0, PT, RZ, UR4, PT ;  /* 0x00000004ff007c0c */ /* 0x000fc8000bf05070 */
[----:B------:R-:W-:-:S13]  /*0f00*/  ISETP.NE.AND.EX P0, PT, RZ, UR5, PT, P0 ;  /* 0x00000005ff007c0c */ /* 0x000fda000bf05300 */
[----:B------:R-:W-:Y:S05]  /*0f10*/  @!P0 BRA `(.L_x_11) ;  /* 0x00000000001c8947 */ /* 0x000fea0003800000 */
[----:B------:R-:W0:Y:S02]  /*0f20*/  LDC.64 R4, c[0x0][0x598] ;  /* 0x00016600ff047b82 */ /* 0x000e240000000a00 */
[----:B0-----:R-:W2:Y:S02]  /*0f30*/  LDG.E.64 R4, desc[UR36][R4.64] ;  /* 0x0000002404047981 */ /* 0x001ea4000c1e1b00 */
[----:B--2---:R-:W-:-:S04]  /*0f40*/  ISETP.NE.U32.AND P0, PT, R4, RZ, PT ;  /* 0x000000ff0400720c */ /* 0x004fc80003f05070 */
[----:B------:R-:W-:-:S13]  /*0f50*/  ISETP.NE.AND.EX P0, PT, R5, RZ, PT, P0 ;  /* 0x000000ff0500720c */ /* 0x000fda0003f05300 */
[----:B------:R-:W-:Y:S05]  /*0f60*/  @!P0 BRA `(.L_x_11) ;  /* 0x0000000000088947 */ /* 0x000fea0003800000 */
[----:B------:R0:W5:Y:S01]  /*0f70*/  LD.E R56, desc[UR36][R4.64] ;  /* 0x0000002404387980 */ /* 0x000162000c101900 */
[----:B------:R-:W-:Y:S05]  /*0f80*/  BRA `(.L_x_12) ;  /* 0x0000000000247947 */ /* 0x000fea0003800000 */
.L_x_11:
[----:B------:R-:W-:Y:S02]  /*0f90*/  ULDC.64 UR4, c[0x0][0x588] ;  /* 0x0001620000047ab9 */ /* 0x000fe40000000a00 */
[----:B------:R-:W-:-:S04]  /*0fa0*/  ISETP.NE.U32.AND P0, PT, RZ, UR4, PT ;  /* 0x00000004ff007c0c */ /* 0x000fc8000bf05070 */
[----:B------:R-:W-:-:S13]  /*0fb0*/  ISETP.NE.AND.EX P0, PT, RZ, UR5, PT, P0 ;  /* 0x00000005ff007c0c */ /* 0x000fda000bf05300 */
[----:B------:R-:W-:Y:S05]  /*0fc0*/  @!P0 BRA `(.L_x_13) ;  /* 0x00000000000c8947 */ /* 0x000fea0003800000 */
[----:B------:R-:W0:Y:S02]  /*0fd0*/  LDC.64 R56, c[0x0][0x588] ;  /* 0x00016200ff387b82 */ /* 0x000e240000000a00 */
[----:B0-----:R1:W5:Y:S01]  /*0fe0*/  LDG.E R56, desc[UR36][R56.64] ;  /* 0x0000002438387981 */ /* 0x001362000c1e1900 */
[----:B------:R-:W-:Y:S05]  /*0ff0*/  BRA `(.L_x_12) ;  /* 0x0000000000087947 */ /* 0x000fea0003800000 */
.L_x_13:
[----:B------:R-:W-:Y:S02]  /*1000*/  ULDC UR4, c[0x0][0x580] ;  /* 0x0001600000047ab9 */ /* 0x000fe40000000800 */
[----:B------:R-:W-:-:S07]  /*1010*/  IMAD.U32 R56, RZ, RZ, UR4 ;  /* 0x00000004ff387e24 */ /* 0x000fce000f8e00ff */
.L_x_12:
[----:B------:R-:W-:Y:S02]  /*1020*/  ULDC.64 UR4, c[0x0][0x5a0] ;  /* 0x0001680000047ab9 */ /* 0x000fe40000000a00 */
[----:B------:R-:W-:-:S04]  /*1030*/  ISETP.NE.U32.AND P0, PT, RZ, UR4, PT ;  /* 0x00000004ff007c0c */ /* 0x000fc8000bf05070 */
[----:B------:R-:W-:-:S13]  /*1040*/  ISETP.NE.AND.EX P0, PT, RZ, UR5, PT, P0 ;  /* 0x00000005ff007c0c */ /* 0x000fda000bf05300 */
[----:B------:R-:W-:Y:S05]  /*1050*/  @!P0 BRA `(.L_x_14) ;  /* 0x00000000001c8947 */ /* 0x000fea0003800000 */
[----:B0-----:R-:W0:Y:S02]  /*1060*/  LDC.64 R4, c[0x0][0x5a0] ;  /* 0x00016800ff047b82 */ /* 0x001e240000000a00 */
[----:B0-----:R-:W2:Y:S02]  /*1070*/  LDG.E.64 R4, desc[UR36][R4.64] ;  /* 0x0000002404047981 */ /* 0x001ea4000c1e1b00 */
[----:B--2---:R-:W-:-:S04]  /*1080*/  ISETP.NE.U32.AND P0, PT, R4, RZ, PT ;  /* 0x000000ff0400720c */ /* 0x004fc80003f05070 */
[----:B------:R-:W-:-:S13]  /*1090*/  ISETP.NE.AND.EX P0, PT, R5, RZ, PT, P0 ;  /* 0x000000ff0500720c */ /* 0x000fda0003f05300 */
[----:B------:R-:W-:Y:S05]  /*10a0*/  @!P0 BRA `(.L_x_14) ;  /* 0x0000000000088947 */ /* 0x000fea0003800000 */
[----:B-1----:R0:W5:Y:S01]  /*10b0*/  LD.E R57, desc[UR36][R4.64] ;  /* 0x0000002404397980 */ /* 0x002162000c101900 */
[----:B------:R-:W-:Y:S05]  /*10c0*/  BRA `(.L_x_15) ;  /* 0x0000000000247947 */ /* 0x000fea0003800000 */
.L_x_14:
[----:B------:R-:W-:Y:S02]  /*10d0*/  ULDC.64 UR4, c[0x0][0x590] ;  /* 0x0001640000047ab9 */ /* 0x000fe40000000a00 */
[----:B------:R-:W-:-:S04]  /*10e0*/  ISETP.NE.U32.AND P0, PT, RZ, UR4, PT ;  /* 0x00000004ff007c0c */ /* 0x000fc8000bf05070 */
[----:B------:R-:W-:-:S13]  /*10f0*/  ISETP.NE.AND.EX P0, PT, RZ, UR5, PT, P0 ;  /* 0x00000005ff007c0c */ /* 0x000fda000bf05300 */
[----:B------:R-:W-:Y:S05]  /*1100*/  @!P0 BRA `(.L_x_16) ;  /* 0x00000000000c8947 */ /* 0x000fea0003800000 */
[----:B0-----:R-:W1:Y:S02]  /*1110*/  LDC.64 R4, c[0x0][0x590] ;  /* 0x00016400ff047b82 */ /* 0x001e640000000a00 */
[----:B-1----:R1:W5:Y:S01]  /*1120*/  LDG.E R57, desc[UR36][R4.64] ;  /* 0x0000002404397981 */ /* 0x002362000c1e1900 */
[----:B------:R-:W-:Y:S05]  /*1130*/  BRA `(.L_x_15) ;  /* 0x0000000000087947 */ /* 0x000fea0003800000 */
.L_x_16:
[----:B------:R-:W-:Y:S02]  /*1140*/  ULDC UR4, c[0x0][0x584] ;  /* 0x0001610000047ab9 */ /* 0x000fe40000000800 */
[----:B-1----:R-:W-:-:S07]  /*1150*/  IMAD.U32 R57, RZ, RZ, UR4 ;  /* 0x00000004ff397e24 */ /* 0x002fce000f8e00ff */
.L_x_15:
[----:B------:R-:W-:-:S13]  /*1160*/  LOP3.LUT P0, RZ, R3, 0xff, RZ, 0xc0, !PT ;  /* 0x000000ff03ff7812 */ /* 0x000fda000780c0ff */
[----:B------:R-:W-:Y:S05]  /*1170*/  @!P0 EXIT ;  /* 0x000000000000894d */ /* 0x000fea0003800000 */
[----:B------:R-:W2:Y:S01]  /*1180*/  LDC R60, c[0x0][0x658] ;  /* 0x00019600ff3c7b82 */ /* 0x000ea20000000800 */
[----:B------:R-:W-:Y:S01]  /*1190*/  ULDC.64 UR6, c[0x0][0x288] ;  /* 0x0000a20000067ab9 */ /* 0x000fe20000000a00 */
[----:B------:R-:W-:Y:S01]  /*11a0*/  LOP3.LUT R6, R6, 0x1, RZ, 0xc0, !PT ;  /* 0x0000000106067812 */ /* 0x000fe200078ec0ff */
[----:B------:R-:W-:Y:S01]  /*11b0*/  UIADD3 UR4, UR7, 0x3f, URZ ;  /* 0x0000003f07047890 */ /* 0x000fe2000fffe03f */
[----:B------:R-:W-:Y:S01]  /*11c0*/  SHF.R.U32.HI R3, RZ, 0x2, R62 ;  /* 0x00000002ff037819 */ /* 0x000fe2000001163e */
[----:B01----:R-:W-:Y:S01]  /*11d0*/  IMAD.MOV.U32 R5, RZ, RZ, -0x1 ;  /* 0xffffffffff057424 */ /* 0x003fe200078e00ff */
[----:B------:R-:W-:Y:S01]  /*11e0*/  SHF.R.U32.HI R0, RZ, 0x1, R0 ;  /* 0x00000001ff007819 */ /* 0x000fe20000011600 */
[----:B------:R-:W-:Y:S01]  /*11f0*/  USHF.R.S32.HI UR5, URZ, 0x1f, UR4 ;  /* 0x0000001f3f057899 */ /* 0x000fe20008011404 */
[----:B------:R-:W0:Y:S01]  /*1200*/  LDC.64 R58, c[0x0][0x5c8] ;  /* 0x00017200ff3a7b82 */ /* 0x000e220000000a00 */
[----:B------:R-:W-:Y:S01]  /*1210*/  IMAD.SHL.U32 R22, R6, 0x40, RZ ;  /* 0x0000004006167824 */ /* 0x000fe200078e00ff */
[----:B------:R-:W-:Y:S01]  /*1220*/  LOP3.LUT R3, R3, 0x7, RZ, 0xc0, !PT ;  /* 0x0000000703037812 */ /* 0x000fe200078ec0ff */
[----:B------:R-:W-:Y:S01]  /*1230*/  ULEA.HI UR5, UR5, UR4, URZ, 0x6 ;  /* 0x0000000405057291 */ /* 0x000fe2000f8f303f */
[----:B------:R-:W-:Y:S01]  /*1240*/  LOP3.LUT R0, R0, 0x30, RZ, 0xc0, !PT ;  /* 0x0000003000007812 */ /* 0x000fe200078ec0ff */
[----:B------:R-:W-:Y:S01]  /*1250*/  IMAD.MOV.U32 R7, RZ, RZ, 0x1 ;  /* 0x00000001ff077424 */ /* 0x000fe200078e00ff */
[--C-:B------:R-:W-:Y:S01]  /*1260*/  LOP3.LUT R22, R22, 0x40, R3.reuse, 0xe2, !PT ;  /* 0x0000004016167812 */ /* 0x100fe200078ee203 */
[----:B------:R-:W-:Y:S01]  /*1270*/  USHF.R.S32.HI UR43, URZ, 0x6, UR5 ;  /* 0x000000063f2b7899 */ /* 0x000fe20008011405 */
[----:B------:R-:W1:Y:S01]  /*1280*/  LDC R64, c[0x0][0x600] ;  /* 0x00018000ff407b82 */ /* 0x000e620000000800 */
[----:B------:R-:W-:Y:S01]  /*1290*/  IADD3 R3, RZ, -R0, -R3 ;  /* 0x80000000ff037210 */ /* 0x000fe20007ffe803 */
[----:B------:R-:W-:Y:S01]  /*12a0*/  IMAD.U32 R4, RZ, RZ, UR6 ;  /* 0x00000006ff047e24 */ /* 0x000fe2000f8e00ff */
[C---:B------:R-:W-:Y:S01]  /*12b0*/  LOP3.LUT R61, R62.reuse, 0x3, RZ, 0xc0, !PT ;  /* 0x000000033e3d7812 */ /* 0x040fe200078ec0ff */
[----:B------:R-:W-:Y:S01]  /*12c0*/  UISETP.LT.AND UP0, UPT, UR43, 0x1, UPT ;  /* 0x000000012b00788c */ /* 0x000fe2000bf01270 */
[----:B------:R-:W-:Y:S01]  /*12d0*/  LOP3.LUT R63, R62, 0x80, RZ, 0xc0, !PT ;  /* 0x000000803e3f7812 */ /* 0x000fe200078ec0ff */
[----:B------:R-:W-:Y:S01]  /*12e0*/  IMAD R3, R6, -0x40, R3 ;  /* 0xffffffc006037824 */ /* 0x000fe200078e0203 */
[----:B------:R-:W-:Y:S01]  /*12f0*/  ULDC UR4, c[0x0][0x284] ;  /* 0x0000a10000047ab9 */ /* 0x000fe20000000800 */
[----:B--2---:R-:W-:Y:S01]  /*1300*/  SHF.L.U32 R5, R5, R60, RZ ;  /* 0x0000003c05057219 */ /* 0x004fe200000006ff */
[----:B------:R-:W-:Y:S01]  /*1310*/  USEL UR44, UR43, 0x1, UP0 ;  /* 0x000000012b2c7887 */ /* 0x000fe20008000000 */
[----:B------:R-:W-:Y:S01]  /*1320*/  IMAD R61, R61, -0x2, R4 ;  /* 0xfffffffe3d3d7824 */ /* 0x000fe200078e0204 */
[----:B------:R-:W-:Y:S01]  /*1330*/  LOP3.LUT R22, R22, R0, RZ, 0xfc, !PT ;  /* 0x0000000016167212 */ /* 0x000fe200078efcff */
[----:B------:R-:W-:Y:S01]  /*1340*/  IMAD.SHL.U32 R62, R62, 0x2, RZ ;  /* 0x000000023e3e7824 */ /* 0x000fe200078e00ff */
[----:B------:R-:W-:Y:S01]  /*1350*/  SHF.L.U32 R60, R7, R60, RZ ;  /* 0x0000003c073c7219 */ /* 0x000fe200000006ff */
[----:B------:R-:W-:Y:S01]  /*1360*/  VIADD R66, R3, UR4 ;  /* 0x0000000403427c36 */ /* 0x000fe20008000000 */
[----:B------:R-:W-:Y:S01]  /*1370*/  LOP3.LUT R69, R18, 0x1, RZ, 0xfc, !PT ;  /* 0x0000000112457812 */ /* 0x000fe200078efcff */
[----:B------:R-:W-:Y:S01]  /*1380*/  IMAD.MOV.U32 R23, RZ, RZ, RZ ;  /* 0x000000ffff177224 */ /* 0x000fe200078e00ff */
[C---:B0-----:R-:W-:Y:S01]  /*1390*/  SHF.L.U64.HI R59, R58.reuse, 0x3, R59 ;  /* 0x000000033a3b7819 */ /* 0x041fe2000001023b */
[----:B------:R-:W-:Y:S01]  /*13a0*/  IMAD.SHL.U32 R58, R58, 0x8, RZ ;  /* 0x000000083a3a7824 */ /* 0x000fe200078e00ff */
[----:B------:R-:W-:Y:S01]  /*13b0*/  SHF.R.U32.HI R63, RZ, 0x7, R63 ;  /* 0x00000007ff3f7819 */ /* 0x000fe2000001163f */
[----:B------:R-:W-:Y:S01]  /*13c0*/  UIADD3 UR44, UR43, -UR44, URZ ;  /* 0x8000002c2b2c7290 */ /* 0x000fe2000fffe03f */
[----:B------:R-:W-:Y:S01]  /*13d0*/  LOP3.LUT R65, RZ, R5, RZ, 0x33, !PT ;  /* 0x00000005ff417212 */ /* 0x000fe200078e33ff */
[----:B------:R-:W-:Y:S01]  /*13e0*/  UMOV UR40, URZ ;  /* 0x0000003f00287c82 */ /* 0x000fe20008000000 */
[----:B------:R-:W-:Y:S01]  /*13f0*/  UMOV UR42, URZ ;  /* 0x0000003f002a7c82 */ /* 0x000fe20008000000 */
[----:B-1----:R-:W-:-:S08]  /*1400*/  VIADD R64, R64, 0xffffffff ;  /* 0xffffffff40407836 */ /* 0x002fd00000000000 */
.L_x_98:
[----:B0-----:R-:W0:Y:S01]  /*1410*/  SHFL.IDX PT, R0, R63, RZ, 0x1f ;  /* 0x00001fff3f007589 */ /* 0x001e2200000e0000 */
[----:B-1----:R-:W1:Y:S01]  /*1420*/  S2UR UR7, SR_CgaCtaId ;  /* 0x00000000000779c3 */ /* 0x002e620000008800 */
[----:B------:R-:W-:Y:S01]  /*1430*/  UMOV UR6, 0x400 ;  /* 0x0000040000067882 */ /* 0x000fe20000000000 */
[----:B0-----:R-:W-:Y:S01]  /*1440*/  R2UR UR4, R0 ;  /* 0x00000000000472ca */ /* 0x001fe200000e0000 */
[----:B-1----:R-:W-:-:S12]  /*1450*/  ULEA UR6, UR7, UR6, 0x18 ;  /* 0x0000000607067291 */ /* 0x002fd8000f8ec03f */
[----:B------:R-:W-:-:S04]  /*1460*/  ULEA.HI UR5, UR4, UR4, URZ, 0x1 ;  /* 0x0000000404057291 */ /* 0x000fc8000f8f083f */
[----:B------:R-:W-:-:S04]  /*1470*/  ULOP3.LUT UR5, UR5, 0x7fffe, URZ, 0xc0, !UPT ;  /* 0x0007fffe05057892 */ /* 0x000fc8000f8ec03f */
[----:B------:R-:W-:-:S03]  /*1480*/  UIADD3 UR5, UR4, -UR5, URZ ;  /* 0x8000000504057290 */ /* 0x000fc6000fffe03f */
[----:B------:R-:W-:Y:S01]  /*1490*/  ULDC UR4, c[0x0][0x28c] ;  /* 0x0000a30000047ab9 */ /* 0x000fe20000000800 */
[----:B------:R-:W-:Y:S01]  /*14a0*/  ULEA UR5, UR5, UR6, 0xd ;  /* 0x0000000605057291 */ /* 0x000fe2000f8e683f */
[----:B------:R-:W-:-:S03]  /*14b0*/  ISETP.LT.AND P0, PT, RZ, UR4, PT ;  /* 0x00000004ff007c0c */ /* 0x000fc6000bf01270 */
[----:B------:R-:W-:-:S04]  /*14c0*/  UIADD3 UR5, UR5, 0x100, URZ ;  /* 0x0000010005057890 */ /* 0x000fc8000fffe03f */
[----:B------:R-:W-:-:S04]  /*14d0*/  USHF.R.U32.HI UR5, URZ, 0x4, UR5 ;  /* 0x000000043f057899 */ /* 0x000fc80008011605 */
[----:B------:R-:W-:-:S04]  /*14e0*/  ULOP3.LUT UR5, UR5, 0x3fff, URZ, 0xc0, !UPT ;  /* 0x00003fff05057892 */ /* 0x000fc8000f8ec03f */
[----:B------:R-:W-:Y:S01]  /*14f0*/  ULOP3.LUT UR45, UR5, 0x10000, URZ, 0xfc, !UPT ;  /* 0x00010000052d7892 */ /* 0x000fe2000f8efc3f */
[----:B--234-:R-:W-:Y:S11]  /*1500*/  @P0 BRA `(.L_x_17) ;  /* 0x0000000000400947 */ /* 0x01cff60003800000 */
[----:B------:R-:W-:Y:S01]  /*1510*/  MOV R0, 0x0 ;  /* 0x0000000000007802 */ /* 0x000fe20000000f00 */
[----:B------:R-:W-:Y:S01]  /*1520*/  ULDC.64 UR4, c[0x4][0x68] ;  /* 0x01001a0000047ab9 */ /* 0x000fe20000000a00 */
[----:B------:R-:W-:Y:S01]  /*1530*/  ULDC.64 UR6, c[0x4][0x8] ;  /* 0x0100020000067ab9 */ /* 0x000fe20000000a00 */
[----:B------:R-:W-:Y:S01]  /*1540*/  IMAD.U32 R4, RZ, RZ, UR4 ;  /* 0x00000004ff047e24 */ /* 0x000fe2000f8e00ff */
[----:B------:R0:W1:Y:S01]  /*1550*/  LDC.64 R14, c[0x4][R0] ;  /* 0x01000000000e7b82 */ /* 0x0000620000000a00 */
[----:B------:R-:W-:Y:S01]  /*1560*/  IMAD.U32 R5, RZ, RZ, UR5 ;  /* 0x00000005ff057e24 */ /* 0x000fe2000f8e00ff */
[----:B------:R-:W-:Y:S01]  /*1570*/  ULDC.64 UR4, c[0x4][0x70] ;  /* 0x01001c0000047ab9 */ /* 0x000fe20000000a00 */
[----:B------:R-:W-:Y:S02]  /*1580*/  IMAD.U32 R10, RZ, RZ, UR6 ;  /* 0x00000006ff0a7e24 */ /* 0x000fe4000f8e00ff */
[----:B------:R-:W-:Y:S02]  /*1590*/  IMAD.U32 R6, RZ, RZ, UR4 ;  /* 0x00000004ff067e24 */ /* 0x000fe4000f8e00ff */
[----:B------:R-:W-:-:S02]  /*15a0*/  IMAD.U32 R7, RZ, RZ, UR5 ;  /* 0x00000005ff077e24 */ /* 0x000fc4000f8e00ff */
[----:B------:R-:W-:Y:S02]  /*15b0*/  IMAD.U32 R11, RZ, RZ, UR7 ;  /* 0x00000007ff0b7e24 */ /* 0x000fe4000f8e00ff */
[----:B------:R-:W-:Y:S02]  /*15c0*/  IMAD.MOV.U32 R8, RZ, RZ, 0x1e1 ;  /* 0x000001e1ff087424 */ /* 0x000fe400078e00ff */
[----:B------:R-:W-:Y:S02]  /*15d0*/  IMAD.MOV.U32 R12, RZ, RZ, 0x1 ;  /* 0x00000001ff0c7424 */ /* 0x000fe400078e00ff */
[----:B0-----:R-:W-:-:S07]  /*15e0*/  IMAD.MOV.U32 R13, RZ, RZ, RZ ;  /* 0x000000ffff0d7224 */ /* 0x001fce00078e00ff */
[----:B------:R-:W-:-:S07]  /*15f0*/  LEPC R20, `(.L_x_17) ;  /* 0x000000001014794e */ /* 0x000fce0000000000 */
[----:B-1---5:R-:W-:Y:S05]  /*1600*/  CALL.ABS.NOINC R14 ;  /* 0x000000000e007343 */ /* 0x022fea0003c00000 */
.L_x_17:
[----:B------:R-:W-:-:S13]  /*1610*/  ISETP.NE.AND P0, PT, R69, 0x3, PT ;  /* 0x000000034500780c */ /* 0x000fda0003f05270 */
[----:B------:R-:W-:Y:S05]  /*1620*/  @!P0 BRA `(.L_x_18) ;  /* 0x0000000000048947 */ /* 0x000fea0003800000 */
[----:B------:R-:W-:Y:S01]  /*1630*/  BPT.TRAP 0x1 ;  /* 0x000000040000795c */ /* 0x000fe20000300000 */
.L_x_18:
[----:B------:R-:W0:Y:S01]  /*1640*/  S2UR UR5, SR_CgaCtaId ;  /* 0x00000000000579c3 */ /* 0x000e220000008800 */
[----:B------:R-:W-:Y:S01]  /*1650*/  UMOV UR4, 0x400 ;  /* 0x0000040000047882 */ /* 0x000fe20000000000 */
[----:B------:R-:W-:Y:S02]  /*1660*/  IMAD.U32 R0, RZ, RZ, UR40 ;  /* 0x00000028ff007e24 */ /* 0x000fe4000f8e00ff */
[----:B------:R-:W-:-:S03]  /*1670*/  IMAD.U32 R3, RZ, RZ, UR42 ;  /* 0x0000002aff037e24 */ /* 0x000fc6000f8e00ff */
[----:B------:R-:W-:Y:S01]  /*1680*/  SHF.L.U32 R0, R0, 0x1f, RZ ;  /* 0x0000001f00007819 */ /* 0x000fe200000006ff */
[----:B0-----:R-:W-:-:S06]  /*1690*/  ULEA UR4, UR5, UR4, 0x18 ;  /* 0x0000000405047291 */ /* 0x001fcc000f8ec03f */
[----:B------:R-:W-:-:S04]  /*16a0*/  IMAD.U32 R6, RZ, RZ, UR4 ;  /* 0x00000004ff067e24 */ /* 0x000fc8000f8e00ff */
[----:B------:R-:W-:-:S04]  /*16b0*/  IMAD R3, R3, 0x8, R6 ;  /* 0x0000000803037824 */ /* 0x000fc800078e0206 */
[----:B------:R0:W1:Y:S01]  /*16c0*/  SYNCS.PHASECHK.TRANS64.TRYWAIT P1, [R3+URZ], R0 ;  /* 0x00000000030075a7 */ /* 0x000062000802017f */
[----:B------:R-:W-:Y:S05]  /*16d0*/  @!P0 BRA `(.L_x_19) ;  /* 0x0000000000048947 */ /* 0x000fea0003800000 */
[----:B------:R-:W-:Y:S01]  /*16e0*/  BPT.TRAP 0x1 ;  /* 0x000000040000795c */ /* 0x000fe20000300000 */
.L_x_19:
[----:B------:R-:W-:-:S05]  /*16f0*/  IMAD.U32 R4, RZ, RZ, UR44 ;  /* 0x0000002cff047e24 */ /* 0x000fca000f8e00ff */
[----:B------:R-:W-:Y:S01]  /*1700*/  ISETP.GE.AND P2, PT, R4, 0x1, PT ;  /* 0x000000010400780c */ /* 0x000fe20003f46270 */
[----:B-1----:R-:W-:-:S12]  /*1710*/  @P1 BRA `(.L_x_20) ;  /* 0x0000000000081947 */ /* 0x002fd80003800000 */
[----:B------:R-:W1:Y:S02]  /*1720*/  SYNCS.PHASECHK.TRANS64.TRYWAIT P1, [R3+URZ], R0 ;  /* 0x00000000030075a7 */ /* 0x000e64000802017f */
[----:B-1----:R-:W-:Y:S05]  /*1730*/  @!P1 BRA `(.L_x_21) ;  /* 0x0000004400589947 */ /* 0x002fea0003800000 */
.L_x_20:
[----:B------:R-:W-:Y:S05]  /*1740*/  WARPSYNC.ALL ;  /* 0x0000000000007948 */ /* 0x000fea0003800000 */
[----:B------:R-:W-:Y:S01]  /*1750*/  R2UR UR4, R6 ;  /* 0x00000000060472ca */ /* 0x000fe200000e0000 */
[----:B------:R-:W-:Y:S01]  /*1760*/  ULEA UR5, UR42, UR45, 0xb ;  /* 0x0000002d2a057291 */ /* 0x000fe2000f8e583f */
[----:B------:R-:W-:Y:S01]  /*1770*/  WARPGROUP.ARRIVE ;  /* 0x00000000000079c5 */ /* 0x000fe20000000000 */
[----:B------:R-:W-:Y:S01]  /*1780*/  UMOV UR9, 0x40000040 ;  /* 0x4000004000097882 */ /* 0x000fe20000000000 */
[----:B------:R-:W-:-:S04]  /*1790*/  UMOV UR11, 0x40000040 ;  /* 0x40000040000b7882 */ /* 0x000fc80000000000 */
[----:B------:R-:W-:-:S05]  /*17a0*/  UMOV UR8, UR5 ;  /* 0x0000000500087c82 */ /* 0x000fca0008000000 */
[----:B------:R-:W-:-:S04]  /*17b0*/  UIADD3 UR4, UR4, 0x20100, URZ ;  /* 0x0002010004047890 */ /* 0x000fc8000fffe03f */
[----:B------:R-:W-:-:S04]  /*17c0*/  USHF.R.U32.HI UR4, URZ, 0x4, UR4 ;  /* 0x000000043f047899 */ /* 0x000fc80008011604 */
[----:B------:R-:W-:-:S04]  /*17d0*/  ULOP3.LUT UR4, UR4, 0x3fff, URZ, 0xc0, !UPT ;  /* 0x00003fff04047892 */ /* 0x000fc8000f8ec03f */
[----:B------:R-:W-:-:S04]  /*17e0*/  ULOP3.LUT UR4, UR4, 0x10000, URZ, 0xfc, !UPT ;  /* 0x0001000004047892 */ /* 0x000fc8000f8efc3f */
[----:B------:R-:W-:-:S07]  /*17f0*/  ULEA UR6, UR42, UR4, 0xa ;  /* 0x000000042a067291 */ /* 0x000fce000f8e503f */
[----:B------:R-:W-:Y:S02]  /*1800*/  UMOV UR10, UR6 ;  /* 0x00000006000a7c82 */ /* 0x000fe40008000000 */
[----:B------:R-:W-:Y:S01]  /*1810*/  HGMMA.64x64x8.F32.TF32 R24, gdesc[UR8], RZ, !UPT, gsb0 ;  /* 0x04e00000081879f0 */ /* 0x000fe2000c0028ff */
[----:B------:R-:W-:Y:S02]  /*1820*/  UIADD3 UR8, UR5, 0x2, URZ ;  /* 0x0000000205087890 */ /* 0x000fe4000fffe03f */
[----:B------:R-:W-:Y:S01]  /*1830*/  UIADD3 UR10, UR6, 0x2, URZ ;  /* 0x00000002060a7890 */ /* 0x000fe2000fffe03f */
[----:B------:R-:W-:Y:S01]  /*1840*/  UMOV UR9, 0x40000040 ;  /* 0x4000004000097882 */ /* 0x000fe20000000000 */
[----:B------:R-:W-:Y:S01]  /*1850*/  UMOV UR11, 0x40000040 ;  /* 0x40000040000b7882 */ /* 0x000fe20000000000 */
[----:B------:R-:W-:Y:S02]  /*1860*/  WARPGROUP.DEPBAR.LE gsb0, 0x0 ;  /* 0x00008000000079c5 */ /* 0x000fe40000010000 */
[----:B------:R-:W-:-:S06]  /*1870*/  WARPGROUP.ARRIVE ;  /* 0x00000000000079c5 */ /* 0x000fcc0000000000 */
[----:B------:R-:W-:Y:S01]  /*1880*/  HGMMA.64x64x8.F32.TF32 R24, gdesc[UR8], R24, gsb0 ;  /* 0x04e00000081879f0 */ /* 0x000fe20008002818 */
        /* <DEDUP_REMOVED lines=41> */
[----:B------:R-:W-:Y:S03]  /*1b20*/  HGMMA.64x64x8.F32.TF32 R24, gdesc[UR8], R24, gsb0 ;  /* 0x04e00000081879f0 */ /* 0x000fe60008002818 */
[----:B------:R-:W-:Y:S02]  /*1b30*/  WARPGROUP.DEPBAR.LE gsb0, 0x0 ;  /* 0x00008000000079c5 */ /* 0x000fe40000010000 */
[----:B------:R-:W-:Y:S05]  /*1b40*/  @!P2 BRA `(.L_x_22) ;  /* 0x000000040098a947 */ /* 0x000fea0003800000 */
[----:B------:R-:W-:Y:S01]  /*1b50*/  UIADD3 UR5, UR42, 0x1, URZ ;  /* 0x000000012a057890 */ /* 0x000fe2000fffe03f */
[----:B01----:R-:W-:Y:S02]  /*1b60*/  IMAD.U32 R0, RZ, RZ, UR44 ;  /* 0x0000002cff007e24 */ /* 0x003fe4000f8e00ff */
[----:B------:R-:W-:Y:S01]  /*1b70*/  IMAD.U32 R3, RZ, RZ, UR42 ;  /* 0x0000002aff037e24 */ /* 0x000fe2000f8e00ff */
[----:B------:R-:W-:-:S04]  /*1b80*/  UISETP.NE.AND UP0, UPT, UR5, 0x4, UPT ;  /* 0x000000040500788c */ /* 0x000fc8000bf05270 */
[----:B------:R-:W-:Y:S02]  /*1b90*/  USEL UR6, URZ, 0x1, UP0 ;  /* 0x000000013f067887 */ /* 0x000fe40008000000 */
[----:B------:R-:W-:Y:S02]  /*1ba0*/  USEL UR5, UR5, URZ, UP0 ;  /* 0x0000003f05057287 */ /* 0x000fe40008000000 */
[----:B------:R-:W-:-:S06]  /*1bb0*/  ULOP3.LUT UR6, UR40, UR6, URZ, 0x3c, !UPT ;  /* 0x0000000628067292 */ /* 0x000fcc000f8e3c3f */
[----:B------:R-:W-:-:S07]  /*1bc0*/  IMAD.U32 R7, RZ, RZ, UR6 ;  /* 0x00000006ff077e24 */ /* 0x000fce000f8e00ff */
.L_x_29:
[----:B------:R-:W-:Y:S05]  /*1bd0*/  @!P0 BRA `(.L_x_23) ;  /* 0x0000000000048947 */ /* 0x000fea0003800000 */
[----:B------:R-:W-:Y:S01]  /*1be0*/  BPT.TRAP 0x1 ;  /* 0x000000040000795c */ /* 0x000fe20000300000 */
.L_x_23:
[----:B------:R-:W0:Y:S01]  /*1bf0*/  S2UR UR7, SR_CgaCtaId ;  /* 0x00000000000779c3 */ /* 0x000e220000008800 */
[----:B------:R-:W-:Y:S01]  /*1c00*/  UMOV UR6, 0x400 ;  /* 0x0000040000067882 */ /* 0x000fe20000000000 */
[----:B------:R-:W-:Y:S01]  /*1c10*/  IMAD.U32 R5, RZ, RZ, UR5 ;  /* 0x00000005ff057e24 */ /* 0x000fe2000f8e00ff */
[----:B------:R-:W-:Y:S01]  /*1c20*/  SHF.L.U32 R4, R7, 0x1f, RZ ;  /* 0x0000001f07047819 */ /* 0x000fe200000006ff */
[----:B0-----:R-:W-:-:S06]  /*1c30*/  ULEA UR6, UR7, UR6, 0x18 ;  /* 0x0000000607067291 */ /* 0x001fcc000f8ec03f */
[----:B------:R-:W-:-:S04]  /*1c40*/  IMAD.U32 R6, RZ, RZ, UR6 ;  /* 0x00000006ff067e24 */ /* 0x000fc8000f8e00ff */
[----:B------:R-:W-:-:S04]  /*1c50*/  IMAD R5, R5, 0x8, R6 ;  /* 0x0000000805057824 */ /* 0x000fc800078e0206 */
[----:B------:R0:W1:Y:S01]  /*1c60*/  SYNCS.PHASECHK.TRANS64.TRYWAIT P1, [R5+URZ], R4 ;  /* 0x00000004050075a7 */ /* 0x000062000802017f */
[----:B------:R-:W-:Y:S05]  /*1c70*/  @!P0 BRA `(.L_x_24) ;  /* 0x0000000000048947 */ /* 0x000fea0003800000 */
[----:B------:R-:W-:Y:S01]  /*1c80*/  BPT.TRAP 0x1 ;  /* 0x000000040000795c */ /* 0x000fe20000300000 */
.L_x_24:
[----:B-1----:R-:W-:Y:S05]  /*1c90*/  @P1 BRA `(.L_x_25) ;  /* 0x0000000000081947 */ /* 0x002fea0003800000 */
[----:B------:R-:W1:Y:S02]  /*1ca0*/  SYNCS.PHASECHK.TRANS64.TRYWAIT P1, [R5+URZ], R4 ;  /* 0x00000004050075a7 */ /* 0x000e64000802017f */
[----:B-1----:R-:W-:Y:S05]  /*1cb0*/  @!P1 BRA `(.L_x_26) ;  /* 0x00000040000c9947 */ /* 0x002fea0003800000 */
.L_x_25:
[----:B------:R-:W-:Y:S01]  /*1cc0*/  ULEA UR6, UR5, UR45, 0xb ;  /* 0x0000002d05067291 */ /* 0x000fe2000f8e583f */
[----:B------:R-:W-:Y:S01]  /*1cd0*/  WARPGROUP.ARRIVE ;  /* 0x00000000000079c5 */ /* 0x000fe20000000000 */
[----:B------:R-:W-:Y:S01]  /*1ce0*/  ULEA UR7, UR5, UR4, 0xa ;  /* 0x0000000405077291 */ /* 0x000fe2000f8e503f */
[----:B------:R-:W-:Y:S01]  /*1cf0*/  UMOV UR9, 0x40000040 ;  /* 0x4000004000097882 */ /* 0x000fe20000000000 */
[----:B------:R-:W-:-:S03]  /*1d00*/  UMOV UR11, 0x40000040 ;  /* 0x40000040000b7882 */ /* 0x000fc60000000000 */
[----:B------:R-:W-:Y:S02]  /*1d10*/  UMOV UR8, UR6 ;  /* 0x0000000600087c82 */ /* 0x000fe40008000000 */
[----:B------:R-:W-:Y:S02]  /*1d20*/  UMOV UR10, UR7 ;  /* 0x00000007000a7c82 */ /* 0x000fe40008000000 */
[----:B------:R-:W-:Y:S01]  /*1d30*/  HGMMA.64x64x8.F32.TF32 R24, gdesc[UR8], R24, gsb0 ;  /* 0x04e00000081879f0 */ /* 0x000fe20008002818 */
[----:B------:R-:W-:Y:S02]  /*1d40*/  UIADD3 UR8, UR6, 0x2, URZ ;  /* 0x0000000206087890 */ /* 0x000fe4000fffe03f */
[----:B------:R-:W-:Y:S01]  /*1d50*/  UIADD3 UR10, UR7, 0x2, URZ ;  /* 0x00000002070a7890 */ /* 0x000fe2000fffe03f */
[----:B------:R-:W-:Y:S01]  /*1d60*/  UMOV UR9, 0x40000040 ;  /* 0x4000004000097882 */ /* 0x000fe20000000000 */
[----:B------:R-:W-:Y:S01]  /*1d70*/  UMOV UR11, 0x40000040 ;  /* 0x40000040000b7882 */ /* 0x000fe20000000000 */
[----:B------:R-:W-:-:S02]  /*1d80*/  WARPGROUP.DEPBAR.LE gsb0, 0x0 ;  /* 0x00008000000079c5 */ /* 0x000fc40000010000 */
        /* <DEDUP_REMOVED lines=46> */
[----:B------:R-:W-:Y:S01]  /*2070*/  BPT.TRAP 0x1 ;  /* 0x000000040000795c */ /* 0x000fe20000300000 */
.L_x_27:
[----:B------:R-:W-:-:S13]  /*2080*/  ISETP.NE.AND P1, PT, R68, RZ, PT ;  /* 0x000000ff4400720c */ /* 0x000fda0003f25270 */
[----:B01----:R-:W-:-:S04]  /*2090*/  @P1 IMAD R4, R3, 0x8, R6 ;  /* 0x0000000803041824 */ /* 0x003fc800078e0206 */
[----:B------:R-:W-:-:S05]  /*20a0*/  @P1 VIADD R4, R4, 0x20 ;  /* 0x0000002004041836 */ /* 0x000fca0000000000 */
[----:B------:R-:W-:-:S04]  /*20b0*/  @P1 PRMT R4, R19, 0x654, R4 ;  /* 0x0000065413041816 */ /* 0x000fc80000000004 */
[----:B------:R0:W-:Y:S01]  /*20c0*/  @P1 SYNCS.ARRIVE.TRANS64.RED.A1T0 RZ, [R4+URZ], RZ ;  /* 0x000000ff04ff19a7 */ /* 0x0001e2000810043f */
[----:B------:R-:W-:-:S13]  /*20d0*/  ISETP.GT.U32.AND P1, PT, R18, 0x1, PT ;  /* 0x000000011200780c */ /* 0x000fda0003f24070 */
[----:B0-----:R-:W-:Y:S05]  /*20e0*/  @P1 BRA `(.L_x_28) ;  /* 0x0000000000041947 */ /* 0x001fea0003800000 */
[----:B------:R-:W-:Y:S01]  /*20f0*/  BPT.TRAP 0x1 ;  /* 0x000000040000795c */ /* 0x000fe20000300000 */
.L_x_28:
[----:B------:R-:W-:Y:S01]  /*2100*/  UIADD3 UR5, UR5, 0x1, URZ ;  /* 0x0000000105057890 */ /* 0x000fe2000fffe03f */
[C---:B------:R-:W-:Y:S01]  /*2110*/  ISETP.GT.AND P2, PT, R0.reuse, 0x1, PT ;  /* 0x000000010000780c */ /* 0x040fe20003f44270 */
[----:B------:R-:W-:Y:S02]  /*2120*/  VIADD R3, R3, 0x1 ;  /* 0x0000000103037836 */ /* 0x000fe40000000000 */
[----:B------:R-:W-:Y:S01]  /*2130*/  UISETP.NE.AND UP0, UPT, UR5, 0x4, UPT ;  /* 0x000000040500788c */ /* 0x000fe2000bf05270 */
[----:B------:R-:W-:Y:S02]  /*2140*/  VIADD R0, R0, 0xffffffff ;  /* 0xffffffff00007836 */ /* 0x000fe40000000000 */
[C---:B------:R-:W-:Y:S01]  /*2150*/  ISETP.NE.AND P1, PT, R3.reuse, 0x4, PT ;  /* 0x000000040300780c */ /* 0x040fe20003f25270 */
[----:B------:R-:W-:Y:S02]  /*2160*/  USEL UR6, URZ, 0x1, UP0 ;  /* 0x000000013f067887 */ /* 0x000fe40008000000 */
[----:B------:R-:W-:Y:S01]  /*2170*/  USEL UR5, UR5, URZ, UP0 ;  /* 0x0000003f05057287 */ /* 0x000fe20008000000 */
[----:B------:R-:W-:-:S03]  /*2180*/  SEL R3, R3, RZ, P1 ;  /* 0x000000ff03037207 */ /* 0x000fc60000800000 */
[----:B------:R-:W-:Y:S01]  /*2190*/  LOP3.LUT R7, R7, UR6, RZ, 0x3c, !PT ;  /* 0x0000000607077c12 */ /* 0x000fe2000f8e3cff */
[----:B------:R-:W-:Y:S07]  /*21a0*/  @P2 BRA `(.L_x_29) ;  /* 0xfffffff800882947 */ /* 0x000fee000383ffff */
.L_x_22:
[----:B01----:R-:W0:Y:S02]  /*21b0*/  LDC R0, c[0x0][0x28c] ;  /* 0x0000a300ff007b82 */ /* 0x003e240000000800 */
[----:B0-----:R-:W-:-:S13]  /*21c0*/  ISETP.GE.AND P1, PT, R0, 0x1, PT ;  /* 0x000000010000780c */ /* 0x001fda0003f26270 */
[----:B------:R-:W-:Y:S05]  /*21d0*/  @!P1 BRA `(.L_x_30) ;  /* 0x0000000000389947 */ /* 0x000fea0003800000 */
[----:B------:R-:W-:Y:S05]  /*21e0*/  @!P0 BRA `(.L_x_31) ;  /* 0x0000000000048947 */ /* 0x000fea0003800000 */
[----:B------:R-:W-:Y:S01]  /*21f0*/  BPT.TRAP 0x1 ;  /* 0x000000040000795c */ /* 0x000fe20000300000 */
.L_x_31:
[----:B------:R-:W-:-:S13]  /*2200*/  ISETP.NE.AND P0, PT, R68, RZ, PT ;  /* 0x000000ff4400720c */ /* 0x000fda0003f05270 */
[----:B------:R-:W-:-:S05]  /*2210*/  VOTEU.ANY UP0, P0 ;  /* 0x00000000003f7886 */ /* 0x000fca0000000100 */
[----:B------:R-:W-:-:S06]  /*2220*/  @UP0 UIADD3 UR4, UR44, UR42, URZ ;  /* 0x0000002a2c040290 */ /* 0x000fcc000fffe03f */
[----:B------:R-:W-:-:S04]  /*2230*/  IMAD.U32 R0, RZ, RZ, UR4 ;  /* 0x00000004ff007e24 */ /* 0x000fc8000f8e00ff */
[----:B------:R-:W-:-:S05]  /*2240*/  @P0 IMAD.SHL.U32 R0, R0, 0x8, RZ ;  /* 0x0000000800000824 */ /* 0x000fca00078e00ff */
[----:B------:R-:W-:-:S04]  /*2250*/  @P0 LOP3.LUT R0, R0, 0x18, RZ, 0xc0, !PT ;  /* 0x0000001800000812 */ /* 0x000fc800078ec0ff */
[----:B------:R-:W-:-:S04]  /*2260*/  @P0 IADD3 R0, R6, 0x20, R0 ;  /* 0x0000002006000810 */ /* 0x000fc80007ffe000 */
[----:B------:R-:W-:-:S04]  /*2270*/  @P0 PRMT R0, R19, 0x654, R0 ;  /* 0x0000065413000816 */ /* 0x000fc80000000000 */
[----:B------:R0:W-:Y:S01]  /*2280*/  @P0 SYNCS.ARRIVE.TRANS64.RED.A1T0 RZ, [R0+URZ], RZ ;  /* 0x000000ff00ff09a7 */ /* 0x0001e2000810043f */
[----:B------:R-:W-:-:S13]  /*2290*/  ISETP.GT.U32.AND P0, PT, R18, 0x1, PT ;  /* 0x000000011200780c */ /* 0x000fda0003f04070 */
[----:B0-----:R-:W-:Y:S05]  /*22a0*/  @P0 BRA `(.L_x_30) ;  /* 0x0000000000040947 */ /* 0x001fea0003800000 */
[----:B------:R-:W-:Y:S01]  /*22b0*/  BPT.TRAP 0x1 ;  /* 0x000000040000795c */ /* 0x000fe20000300000 */
.L_x_30:
[----:B------:R-:W-:Y:S01]  /*22c0*/  IMAD.SHL.U32 R3, R70, 0x40, RZ ;  /* 0x0000004046037824 */ /* 0x000fe200078e00ff */
[----:B------:R-:W-:Y:S01]  /*22d0*/  ULDC UR6, c[0x0][0x288] ;  /* 0x0000a20000067ab9 */ /* 0x000fe20000000800 */
[----:B------:R-:W-:Y:S01]  /*22e0*/  SHF.R.S32.HI R15, RZ, 0x1f, R67 ;  /* 0x0000001fff0f7819 */ /* 0x000fe20000011443 */
[----:B------:R-:W-:Y:S01]  /*22f0*/  IMAD.SHL.U32 R7, R71, 0x80, RZ ;  /* 0x0000008047077824 */ /* 0x000fe200078e00ff */
[----:B------:R-:W-:Y:S01]  /*2300*/  ULDC.64 UR4, c[0x0][0x5d0] ;  /* 0x0001740000047ab9 */ /* 0x000fe20000000a00 */
[----:B------:R-:W-:Y:S01]  /*2310*/  LOP3.LUT R8, R3, 0x6, R62, 0xf8, !PT ;  /* 0x0000000603087812 */ /* 0x000fe200078ef83e */
[----:B------:R-:W-:Y:S01]  /*2320*/  IMAD.WIDE R70, R71, 0x80, R22 ;  /* 0x0000008047467825 */ /* 0x000fe200078e0216 */
[----:B------:R-:W-:Y:S01]  /*2330*/  ISETP.GE.AND P0, PT, R3, UR6, PT ;  /* 0x0000000603007c0c */ /* 0x000fe2000bf06270 */
[----:B------:R-:W-:Y:S01]  /*2340*/  ULDC UR6, c[0x0][0x284] ;  /* 0x0000a10000067ab9 */ /* 0x000fe20000000800 */
[----:B------:R-:W-:Y:S01]  /*2350*/  SHF.R.S32.HI R9, RZ, 0x1f, R8 ;  /* 0x0000001fff097819 */ /* 0x000fe20000011408 */
[----:B------:R-:W-:Y:S01]  /*2360*/  IMAD R0, R15, UR4, RZ ;  /* 0x000000040f007c24 */ /* 0x000fe2000f8e02ff */
[----:B------:R-:W-:-:S03]  /*2370*/  ISETP.GE.OR P0, PT, R7, UR6, P0 ;  /* 0x0000000607007c0c */ /* 0x000fc60008706670 */
[C---:B------:R-:W-:Y:S02]  /*2380*/  IMAD R11, R67.reuse, UR5, R0 ;  /* 0x00000005430b7c24 */ /* 0x040fe4000f8e0200 */
[----:B------:R-:W-:Y:S01]  /*2390*/  IMAD.WIDE.U32 R4, R67, UR4, R8 ;  /* 0x0000000443047c25 */ /* 0x000fe2000f8e0008 */
[----:B------:R-:W-:-:S03]  /*23a0*/  ULDC.64 UR4, c[0x0][0x5c8] ;  /* 0x0001720000047ab9 */ /* 0x000fc60000000a00 */
[----:B------:R-:W-:Y:S02]  /*23b0*/  IMAD R13, R71, UR4, RZ ;  /* 0x00000004470d7c24 */ /* 0x000fe4000f8e02ff */
[----:B------:R-:W-:Y:S02]  /*23c0*/  IMAD.IADD R5, R5, 0x1, R11 ;  /* 0x0000000105057824 */ /* 0x000fe400078e020b */
[C---:B------:R-:W-:Y:S02]  /*23d0*/  IMAD R13, R70.reuse, UR5, R13 ;  /* 0x00000005460d7c24 */ /* 0x040fe4000f8e020d */
[----:B------:R-:W-:-:S04]  /*23e0*/  IMAD.WIDE.U32 R72, R70, UR4, R4 ;  /* 0x0000000446487c25 */ /* 0x000fc8000f8e0004 */
[----:B------:R-:W-:Y:S01]  /*23f0*/  IMAD.MOV.U32 R0, RZ, RZ, -0x1 ;  /* 0xffffffffff007424 */ /* 0x000fe200078e00ff */
[----:B------:R-:W-:Y:S06]  /*2400*/  @P0 BRA `(.L_x_32) ;  /* 0x0000001800f80947 */ /* 0x000fec0003800000 */
[----:B-----5:R-:W-:Y:S01]  /*2410*/  FSETP.NEU.AND P0, PT, R57, RZ, PT ;  /* 0x000000ff3900720b */ /* 0x020fe20003f0d000 */
[----:B------:R-:W-:Y:S01]  /*2420*/  IMAD.IADD R4, R61, 0x1, -R3 ;  /* 0x000000013d047824 */ /* 0x000fe200078e0a03 */
[----:B------:R-:W-:Y:S01]  /*2430*/  BSSY B0, `(.L_x_32) ;  /* 0x00001bb000007945 */ /* 0x000fe20003800000 */
[----:B------:R-:W-:Y:S02]  /*2440*/  IMAD.IADD R3, R66, 0x1, -R7 ;  /* 0x0000000142037824 */ /* 0x000fe400078e0a07 */
[----:B------:R-:W-:Y:S01]  /*2450*/  IMAD.IADD R83, R73, 0x1, R13 ;  /* 0x0000000149537824 */ /* 0x000fe200078e020d */
[----:B------:R-:W-:-:S04]  /*2460*/  ISETP.GT.AND P1, PT, R4, RZ, PT ;  /* 0x000000ff0400720c */ /* 0x000fc80003f24270 */
[----:B------:R-:W-:-:S03]  /*2470*/  ISETP.GT.AND P3, PT, R3, RZ, P1 ;  /* 0x000000ff0300720c */ /* 0x000fc60000f64270 */
[----:B------:R-:W-:Y:S10]  /*2480*/  @!P0 BRA `(.L_x_33) ;  /* 0x0000001000dc8947 */ /* 0x000ff40003800000 */
[----:B------:R-:W0:Y:S01]  /*2490*/  LDC.64 R76, c[0x0][0x5b8] ;  /* 0x00016e00ff4c7b82 */ /* 0x000e220000000a00 */
[----:B------:R-:W-:-:S07]  /*24a0*/  ULDC.64 UR4, c[0x0][0x5c0] ;  /* 0x0001700000047ab9 */ /* 0x000fce0000000a00 */
[----:B------:R-:W1:Y:S08]  /*24b0*/  LDC.64 R78, c[0x0][0x5b0] ;  /* 0x00016c00ff4e7b82 */ /* 0x000e700000000a00 */
[----:B------:R-:W2:Y:S01]  /*24c0*/  LDC.64 R80, c[0x0][0x5a8] ;  /* 0x00016a00ff507b82 */ /* 0x000ea20000000a00 */
[-C--:B0-----:R-:W-:Y:S02]  /*24d0*/  IMAD R6, R15, R76.reuse, RZ ;  /* 0x0000004c0f067224 */ /* 0x081fe400078e02ff */
[----:B------:R-:W-:-:S04]  /*24e0*/  IMAD.WIDE.U32 R12, R67, R76, R8 ;  /* 0x0000004c430c7225 */ /* 0x000fc800078e0008 */
[----:B------:R-:W-:Y:S02]  /*24f0*/  IMAD R73, R67, R77, R6 ;  /* 0x0000004d43497224 */ /* 0x000fe400078e0206 */
[-C--:B-1----:R-:W-:Y:S02]  /*2500*/  IMAD R5, R71, R78.reuse, RZ ;  /* 0x0000004e47057224 */ /* 0x082fe400078e02ff */
[----:B------:R-:W-:Y:S02]  /*2510*/  IMAD.IADD R13, R13, 0x1, R73 ;  /* 0x000000010d0d7824 */ /* 0x000fe400078e0249 */
[C---:B------:R-:W-:Y:S02]  /*2520*/  IMAD R75, R70.reuse, R79, R5 ;  /* 0x0000004f464b7224 */ /* 0x040fe400078e0205 */
[----:B------:R-:W-:-:S04]  /*2530*/  IMAD.WIDE.U32 R6, R70, R78, R12 ;  /* 0x0000004e46067225 */ /* 0x000fc800078e000c */
[----:B------:R-:W-:Y:S01]  /*2540*/  IMAD.IADD R5, R7, 0x1, R75 ;  /* 0x0000000107057824 */ /* 0x000fe200078e024b */
[----:B--2---:R-:W-:-:S04]  /*2550*/  LEA R14, P0, R6, R80, 0x2 ;  /* 0x00000050060e7211 */ /* 0x004fc800078010ff */
[----:B------:R-:W-:-:S05]  /*2560*/  LEA.HI.X R15, R6, R81, R5, 0x2, P0 ;  /* 0x00000051060f7211 */ /* 0x000fca00000f1405 */
[----:B------:R-:W2:Y:S01]  /*2570*/  @P3 LDG.E.LTC128B R74, desc[UR36][R14.64] ;  /* 0x000000240e4a3981 */ /* 0x000ea2000c1e1920 */
[----:B------:R-:W-:Y:S01]  /*2580*/  IMAD.WIDE.U32 R6, R70, R78, R8 ;  /* 0x0000004e46067225 */ /* 0x000fe200078e0008 */
[C---:B------:R-:W-:Y:S01]  /*2590*/  SHF.L.U64.HI R11, R78.reuse, 0x3, R79 ;  /* 0x000000034e0b7819 */ /* 0x040fe2000001024f */
[----:B------:R-:W-:Y:S01]  /*25a0*/  BSSY B1, `(.L_x_34) ;  /* 0x0000016000017945 */ /* 0x000fe20003800000 */
[----:B------:R-:W-:Y:S01]  /*25b0*/  ISETP.GT.AND P1, PT, R3, 0x8, P1 ;  /* 0x000000080300780c */ /* 0x000fe20000f24270 */
[----:B------:R-:W-:Y:S02]  /*25c0*/  IMAD.IADD R7, R75, 0x1, R7 ;  /* 0x000000014b077824 */ /* 0x000fe400078e0207 */
[----:B------:R-:W-:Y:S02]  /*25d0*/  IMAD.SHL.U32 R10, R78, 0x8, RZ ;  /* 0x000000084e0a7824 */ /* 0x000fe400078e00ff */
[----:B------:R-:W-:-:S04]  /*25e0*/  IMAD.WIDE.U32 R20, R67, R76, R6 ;  /* 0x0000004c43147225 */ /* 0x000fc800078e0006 */
[----:B------:R-:W-:Y:S01]  /*25f0*/  IMAD.IADD R7, R73, 0x1, R21 ;  /* 0x0000000149077824 */ /* 0x000fe200078e0215 */
[----:B------:R-:W-:Y:S01]  /*2600*/  LEA R6, P2, R20, R80, 0x2 ;  /* 0x0000005014067211 */ /* 0x000fe200078410ff */
[----:B------:R-:W-:Y:S01]  /*2610*/  IMAD.WIDE.U32 R70, R70, R78, R10 ;  /* 0x0000004e46467225 */ /* 0x000fe200078e000a */
[----:B------:R-:W-:Y:S02]  /*2620*/  LEA R10, P0, R72, UR4, 0x2 ;  /* 0x00000004480a7c11 */ /* 0x000fe4000f8010ff */
[----:B------:R-:W-:Y:S01]  /*2630*/  LEA.HI.X R7, R20, R81, R7, 0x2, P2 ;  /* 0x0000005114077211 */ /* 0x000fe200010f1407 */
[----:B------:R-:W-:Y:S01]  /*2640*/  IMAD.IADD R75, R75, 0x1, R71 ;  /* 0x000000014b4b7824 */ /* 0x000fe200078e0247 */
[----:B------:R-:W-:Y:S02]  /*2650*/  ISETP.GT.AND P2, PT, R4, 0x1, PT ;  /* 0x000000010400780c */ /* 0x000fe40003f44270 */
[----:B------:R-:W-:Y:S02]  /*2660*/  LEA.HI.X R11, R72, UR5, R83, 0x2, P0 ;  /* 0x00000005480b7c11 */ /* 0x000fe400080f1453 */
[----:B------:R-:W-:Y:S01]  /*2670*/  ISETP.GT.AND P4, PT, R3, RZ, P2 ;  /* 0x000000ff0300720c */ /* 0x000fe20001784270 */
[----:B--2---:R-:W-:-:S04]  /*2680*/  FMUL R5, R74, R57 ;  /* 0x000000394a057220 */ /* 0x004fc80000400000 */
[----:B------:R-:W-:Y:S01]  /*2690*/  FFMA R21, R24, R56, R5 ;  /* 0x0000003818157223 */ /* 0x000fe20000000005 */
[----:B------:R-:W-:-:S04]  /*26a0*/  IADD3 R5, P0, R12, R70, RZ ;  /* 0x000000460c057210 */ /* 0x000fc80007f1e0ff */
[----:B------:R0:W-:Y:S01]  /*26b0*/  @P3 STG.E desc[UR36][R10.64], R21 ;  /* 0x000000150a003986 */ /* 0x0001e2000c101924 */
[----:B------:R-:W-:Y:S01]  /*26c0*/  LEA R14, P3, R5, R80, 0x2 ;  /* 0x00000050050e7211 */ /* 0x000fe200078610ff */
[----:B------:R-:W-:Y:S01]  /*26d0*/  IMAD.X R20, R75, 0x1, R13, P0 ;  /* 0x000000014b147824 */ /* 0x000fe200000e060d */
[----:B------:R-:W-:Y:S11]  /*26e0*/  @!P4 BRA `(.L_x_35) ;  /* 0x000000000004c947 */ /* 0x000ff60003800000 */
[----:B------:R1:W5:Y:S02]  /*26f0*/  LDG.E.LTC128B R74, desc[UR36][R6.64+0x4] ;  /* 0x00000424064a7981 */ /* 0x000364000c1e1920 */
.L_x_35:
[----:B------:R-:W-:Y:S05]  /*2700*/  BSYNC B1 ;  /* 0x0000000000017941 */ /* 0x000fea0003800000 */
.L_x_34:
[----:B-----5:R-:W-:Y:S01]  /*2710*/  FMUL R12, R74, R57 ;  /* 0x000000394a0c7220 */ /* 0x020fe20000400000 */
[----:B------:R-:W-:-:S03]  /*2720*/  LEA.HI.X R15, R5, R81, R20, 0x2, P3 ;  /* 0x00000051050f7211 */ /* 0x000fc600018f1414 */
[----:B------:R-:W-:-:S05]  /*2730*/  FFMA R25, R25, R56, R12 ;  /* 0x0000003819197223 */ /* 0x000fca000000000c */
[----:B------:R2:W-:Y:S04]  /*2740*/  @P4 STG.E desc[UR36][R10.64+0x4], R25 ;  /* 0x000004190a004986 */ /* 0x0005e8000c101924 */
[----:B------:R-:W3:Y:S01]  /*2750*/  @P1 LDG.E.LTC128B R74, desc[UR36][R14.64] ;  /* 0x000000240e4a1981 */ /* 0x000ee2000c1e1920 */
[C---:B------:R-:W-:Y:S01]  /*2760*/  SHF.L.U64.HI R13, R58.reuse, 0x2, R59 ;  /* 0x000000023a0d7819 */ /* 0x040fe2000001023b */
[----:B------:R-:W-:Y:S01]  /*2770*/  BSSY B1, `(.L_x_36) ;  /* 0x0000010000017945 */ /* 0x000fe20003800000 */
[----:B------:R-:W-:Y:S02]  /*2780*/  LEA R12, P3, R58, R10, 0x2 ;  /* 0x0000000a3a0c7211 */ /* 0x000fe400078610ff */
[----:B------:R-:W-:Y:S02]  /*2790*/  IADD3 R20, P0, R8, R70, RZ ;  /* 0x0000004608147210 */ /* 0x000fe40007f1e0ff */
[----:B------:R-:W-:Y:S01]  /*27a0*/  ISETP.GT.AND P2, PT, R3, 0x8, P2 ;  /* 0x000000080300780c */ /* 0x000fe20001744270 */
[----:B------:R-:W-:-:S02]  /*27b0*/  IMAD.X R13, R13, 0x1, R11, P3 ;  /* 0x000000010d0d7824 */ /* 0x000fc400018e060b */
[----:B0-----:R-:W-:Y:S01]  /*27c0*/  IMAD.X R21, R9, 0x1, R75, P0 ;  /* 0x0000000109157824 */ /* 0x001fe200000e064b */
[----:B------:R-:W-:Y:S01]  /*27d0*/  ISETP.GT.AND P0, PT, R4, 0x8, PT ;  /* 0x000000080400780c */ /* 0x000fe20003f04270 */
[----:B------:R-:W-:-:S04]  /*27e0*/  IMAD.WIDE.U32 R20, R67, R76, R20 ;  /* 0x0000004c43147225 */ /* 0x000fc800078e0014 */
[----:B------:R-:W-:Y:S01]  /*27f0*/  IMAD.IADD R9, R73, 0x1, R21 ;  /* 0x0000000149097824 */ /* 0x000fe200078e0215 */
[----:B------:R-:W-:-:S04]  /*2800*/  LEA R8, P4, R20, R80, 0x2 ;  /* 0x0000005014087211 */ /* 0x000fc800078810ff */
[----:B------:R-:W-:Y:S01]  /*2810*/  LEA.HI.X R9, R20, R81, R9, 0x2, P4 ;  /* 0x0000005114097211 */ /* 0x000fe200020f1409 */
[----:B---3--:R-:W-:-:S04]  /*2820*/  FMUL R5, R74, R57 ;  /* 0x000000394a057220 */ /* 0x008fc80000400000 */
[----:B------:R-:W-:-:S05]  /*2830*/  FFMA R5, R26, R56, R5 ;  /* 0x000000381a057223 */ /* 0x000fca0000000005 */
[----:B------:R2:W-:Y:S01]  /*2840*/  @P1 STG.E desc[UR36][R12.64], R5 ;  /* 0x000000050c001986 */ /* 0x0005e2000c101924 */
[----:B------:R-:W-:Y:S05]  /*2850*/  @!P2 BRA `(.L_x_37) ;  /* 0x000000000004a947 */ /* 0x000fea0003800000 */
[----:B------:R0:W5:Y:S02]  /*2860*/  LDG.E.LTC128B R74, desc[UR36][R8.64+0x4] ;  /* 0x00000424084a7981 */ /* 0x000164000c1e1920 */
.L_x_37:
[----:B------:R-:W-:Y:S05]  /*2870*/  BSYNC B1 ;  /* 0x0000000000017941 */ /* 0x000fea0003800000 */
.L_x_36:
[----:B-----5:R-:W-:Y:S01]  /*2880*/  FMUL R14, R74, R57 ;  /* 0x000000394a0e7220 */ /* 0x020fe20000400000 */
[----:B------:R-:W-:Y:S01]  /*2890*/  ISETP.GT.AND P3, PT, R3, RZ, P0 ;  /* 0x000000ff0300720c */ /* 0x000fe20000764270 */
[----:B------:R-:W-:Y:S01]  /*28a0*/  BSSY B1, `(.L_x_38) ;  /* 0x0000006000017945 */ /* 0x000fe20003800000 */
[----:B------:R-:W-:Y:S01]  /*28b0*/  ISETP.GT.AND P1, PT, R4, 0x9, PT ;  /* 0x000000090400780c */ /* 0x000fe20003f24270 */
[----:B------:R-:W-:-:S05]  /*28c0*/  FFMA R27, R27, R56, R14 ;  /* 0x000000381b1b7223 */ /* 0x000fca000000000e */
[----:B------:R3:W-:Y:S05]  /*28d0*/  @P2 STG.E desc[UR36][R12.64+0x4], R27 ;  /* 0x0000041b0c002986 */ /* 0x0007ea000c101924 */
[----:B------:R-:W-:Y:S05]  /*28e0*/  @!P3 BRA `(.L_x_39) ;  /* 0x000000000004b947 */ /* 0x000fea0003800000 */
[----:B------:R4:W5:Y:S02]  /*28f0*/  LDG.E.LTC128B R74, desc[UR36][R6.64+0x20] ;  /* 0x00002024064a7981 */ /* 0x000964000c1e1920 */
.L_x_39:
[----:B------:R-:W-:Y:S05]  /*2900*/  BSYNC B1 ;  /* 0x0000000000017941 */ /* 0x000fea0003800000 */
.L_x_38:
[----:B--2--5:R-:W-:Y:S01]  /*2910*/  FMUL R5, R74, R57 ;  /* 0x000000394a057220 */ /* 0x024fe20000400000 */
[----:B------:R-:W-:Y:S01]  /*2920*/  ISETP.GT.AND P2, PT, R3, RZ, P1 ;  /* 0x000000ff0300720c */ /* 0x000fe20000f44270 */
[----:B------:R-:W-:Y:S02]  /*2930*/  BSSY B1, `(.L_x_40) ;  /* 0x0000005000017945 */ /* 0x000fe40003800000 */
[----:B------:R-:W-:-:S05]  /*2940*/  FFMA R5, R28, R56, R5 ;  /* 0x000000381c057223 */ /* 0x000fca0000000005 */
[----:B------:R2:W-:Y:S05]  /*2950*/  @P3 STG.E desc[UR36][R10.64+0x20], R5 ;  /* 0x000020050a003986 */ /* 0x0005ea000c101924 */
[----:B------:R-:W-:Y:S05]  /*2960*/  @!P2 BRA `(.L_x_41) ;  /* 0x000000000004a947 */ /* 0x000fea0003800000 */
[----:B------:R0:W5:Y:S02]  /*2970*/  LDG.E.LTC128B R74, desc[UR36][R6.64+0x24] ;  /* 0x00002424064a7981 */ /* 0x000164000c1e1920 */
.L_x_41:
[----:B------:R-:W-:Y:S05]  /*2980*/  BSYNC B1 ;  /* 0x0000000000017941 */ /* 0x000fea0003800000 */
.L_x_40:
[----:B-----5:R-:W-:Y:S01]  /*2990*/  FMUL R14, R74, R57 ;  /* 0x000000394a0e7220 */ /* 0x020fe20000400000 */
[----:B------:R-:W-:Y:S01]  /*29a0*/  ISETP.GT.AND P0, PT, R3, 0x8, P0 ;  /* 0x000000080300780c */ /* 0x000fe20000704270 */
[----:B------:R-:W-:Y:S02]  /*29b0*/  BSSY B1, `(.L_x_42) ;  /* 0x0000005000017945 */ /* 0x000fe40003800000 */
[----:B------:R-:W-:-:S05]  /*29c0*/  FFMA R29, R29, R56, R14 ;  /* 0x000000381d1d7223 */ /* 0x000fca000000000e */
[----:B------:R0:W-:Y:S05]  /*29d0*/  @P2 STG.E desc[UR36][R10.64+0x24], R29 ;  /* 0x0000241d0a002986 */ /* 0x0001ea000c101924 */
[----:B------:R-:W-:Y:S05]  /*29e0*/  @!P0 BRA `(.L_x_43) ;  /* 0x0000000000048947 */ /* 0x000fea0003800000 */
[----:B------:R0:W5:Y:S02]  /*29f0*/  LDG.E.LTC128B R74, desc[UR36][R8.64+0x20] ;  /* 0x00002024084a7981 */ /* 0x000164000c1e1920 */
.L_x_43:
[----:B------:R-:W-:Y:S05]  /*2a00*/  BSYNC B1 ;  /* 0x0000000000017941 */ /* 0x000fea0003800000 */
.L_x_42:
[----:B--2--5:R-:W-:Y:S01]  /*2a10*/  FMUL R5, R74, R57 ;  /* 0x000000394a057220 */ /* 0x024fe20000400000 */
[----:B------:R-:W-:Y:S01]  /*2a20*/  ISETP.GT.AND P2, PT, R3, 0x8, P1 ;  /* 0x000000080300780c */ /* 0x000fe20000f44270 */
[----:B------:R-:W-:Y:S01]  /*2a30*/  BSSY B1, `(.L_x_44) ;  /* 0x0000006000017945 */ /* 0x000fe20003800000 */
[----:B------:R-:W-:Y:S01]  /*2a40*/  ISETP.GT.AND P1, PT, R4, 0x10, PT ;  /* 0x000000100400780c */ /* 0x000fe20003f24270 */
[----:B------:R-:W-:-:S05]  /*2a50*/  FFMA R5, R30, R56, R5 ;  /* 0x000000381e057223 */ /* 0x000fca0000000005 */
[----:B------:R2:W-:Y:S05]  /*2a60*/  @P0 STG.E desc[UR36][R12.64+0x20], R5 ;  /* 0x000020050c000986 */ /* 0x0005ea000c101924 */
[----:B------:R-:W-:Y:S05]  /*2a70*/  @!P2 BRA `(.L_x_45) ;  /* 0x000000000004a947 */ /* 0x000fea0003800000 */
[----:B------:R0:W5:Y:S02]  /*2a80*/  LDG.E.LTC128B R74, desc[UR36][R8.64+0x24] ;  /* 0x00002424084a7981 */ /* 0x000164000c1e1920 */
.L_x_45:
[----:B------:R-:W-:Y:S05]  /*2a90*/  BSYNC B1 ;  /* 0x0000000000017941 */ /* 0x000fea0003800000 */
.L_x_44:
        /* <DEDUP_REMOVED lines=8> */
.L_x_47:
[----:B------:R-:W-:Y:S05]  /*2b20*/  BSYNC B1 ;  /* 0x0000000000017941 */ /* 0x000fea0003800000 */
.L_x_46:
[----:B--2--5:R-:W-:Y:S01]  /*2b30*/  FMUL R5, R74, R57 ;  /* 0x000000394a057220 */ /* 0x024fe20000400000 */
[----:B------:R-:W-:Y:S01]  /*2b40*/  ISETP.GT.AND P4, PT, R3, RZ, P0 ;  /* 0x000000ff0300720c */ /* 0x000fe20000784270 */
[----:B------:R-:W-:Y:S02]  /*2b50*/  BSSY B1, `(.L_x_48) ;  /* 0x0000005000017945 */ /* 0x000fe40003800000 */
[----:B------:R-:W-:-:S05]  /*2b60*/  FFMA R5, R32, R56, R5 ;  /* 0x0000003820057223 */ /* 0x000fca0000000005 */
[----:B------:R2:W-:Y:S05]  /*2b70*/  @P3 STG.E desc[UR36][R10.64+0x40], R5 ;  /* 0x000040050a003986 */ /* 0x0005ea000c101924 */
[----:B------:R-:W-:Y:S05]  /*2b80*/  @!P4 BRA `(.L_x_49) ;  /* 0x000000000004c947 */ /* 0x000fea0003800000 */
[----:B------:R0:W5:Y:S02]  /*2b90*/  LDG.E.LTC128B R74, desc[UR36][R6.64+0x44] ;  /* 0x00004424064a7981 */ /* 0x000164000c1e1920 */
.L_x_49:
[----:B------:R-:W-:Y:S05]  /*2ba0*/  BSYNC B1 ;  /* 0x0000000000017941 */ /* 0x000fea0003800000 */
.L_x_48:
[----:B-----5:R-:W-:Y:S01]  /*2bb0*/  FMUL R14, R74, R57 ;  /* 0x000000394a0e7220 */ /* 0x020fe20000400000 */
[----:B------:R-:W-:Y:S01]  /*2bc0*/  ISETP.GT.AND P2, PT, R3, 0x8, P1 ;  /* 0x000000080300780c */ /* 0x000fe20000f44270 */
[----:B------:R-:W-:Y:S02]  /*2bd0*/  BSSY B1, `(.L_x_50) ;  /* 0x0000005000017945 */ /* 0x000fe40003800000 */
[----:B------:R-:W-:-:S05]  /*2be0*/  FFMA R33, R33, R56, R14 ;  /* 0x0000003821217223 */ /* 0x000fca000000000e */
[----:B------:R0:W-:Y:S05]  /*2bf0*/  @P4 STG.E desc[UR36][R10.64+0x44], R33 ;  /* 0x000044210a004986 */ /* 0x0001ea000c101924 */
[----:B------:R-:W-:Y:S05]  /*2c00*/  @!P2 BRA `(.L_x_51) ;  /* 0x000000000004a947 */ /* 0x000fea0003800000 */
[----:B------:R0:W5:Y:S02]  /*2c10*/  LDG.E.LTC128B R74, desc[UR36][R8.64+0x40] ;  /* 0x00004024084a7981 */ /* 0x000164000c1e1920 */
.L_x_51:
[----:B------:R-:W-:Y:S05]  /*2c20*/  BSYNC B1 ;  /* 0x0000000000017941 */ /* 0x000fea0003800000 */
.L_x_50:
        /* <DEDUP_REMOVED lines=8> */
.L_x_53:
[----:B------:R-:W-:Y:S05]  /*2cb0*/  BSYNC B1 ;  /* 0x0000000000017941 */ /* 0x000fea0003800000 */
.L_x_52:
        /* <DEDUP_REMOVED lines=8> */
.L_x_55:
[----:B------:R-:W-:Y:S05]  /*2d40*/  BSYNC B1 ;  /* 0x0000000000017941 */ /* 0x000fea0003800000 */
.L_x_54:
[----:B--2--5:R-:W-:Y:S01]  /*2d50*/  FMUL R5, R74, R57 ;  /* 0x000000394a057220 */ /* 0x024fe20000400000 */
[----:B------:R-:W-:Y:S01]  /*2d60*/  ISETP.GT.AND P3, PT, R3, RZ, P0 ;  /* 0x000000ff0300720c */ /* 0x000fe20000764270 */
[----:B------:R-:W-:Y:S02]  /*2d70*/  BSSY B1, `(.L_x_56) ;  /* 0x0000005000017945 */ /* 0x000fe40003800000 */
[----:B------:R-:W-:-:S05]  /*2d80*/  FFMA R5, R36, R56, R5 ;  /* 0x0000003824057223 */ /* 0x000fca0000000005 */
[----:B------:R2:W-:Y:S05]  /*2d90*/  @P2 STG.E desc[UR36][R10.64+0x60], R5 ;  /* 0x000060050a002986 */ /* 0x0005ea000c101924 */
[----:B------:R-:W-:Y:S05]  /*2da0*/  @!P3 BRA `(.L_x_57) ;  /* 0x000000000004b947 */ /* 0x000fea0003800000 */
[----:B------:R0:W5:Y:S02]  /*2db0*/  LDG.E.LTC128B R74, desc[UR36][R6.64+0x64] ;  /* 0x00006424064a7981 */ /* 0x000164000c1e1920 */
.L_x_57:
[----:B------:R-:W-:Y:S05]  /*2dc0*/  BSYNC B1 ;  /* 0x0000000000017941 */ /* 0x000fea0003800000 */
.L_x_56:
[----:B-----5:R-:W-:Y:S01]  /*2dd0*/  FMUL R14, R74, R57 ;  /* 0x000000394a0e7220 */ /* 0x020fe20000400000 */
[----:B------:R-:W-:Y:S01]  /*2de0*/  ISETP.GT.AND P2, PT, R3, 0x8, P1 ;  /* 0x000000080300780c */ /* 0x000fe20000f44270 */
[----:B------:R-:W-:Y:S02]  /*2df0*/  BSSY B1, `(.L_x_58) ;  /* 0x0000005000017945 */ /* 0x000fe40003800000 */
[----:B------:R-:W-:-:S05]  /*2e00*/  FFMA R37, R37, R56, R14 ;  /* 0x0000003825257223 */ /* 0x000fca000000000e */
[----:B------:R0:W-:Y:S05]  /*2e10*/  @P3 STG.E desc[UR36][R10.64+0x64], R37 ;  /* 0x000064250a003986 */ /* 0x0001ea000c101924 */
[----:B------:R-:W-:Y:S05]  /*2e20*/  @!P2 BRA `(.L_x_59) ;  /* 0x000000000004a947 */ /* 0x000fea0003800000 */
[----:B------:R0:W5:Y:S02]  /*2e30*/  LDG.E.LTC128B R74, desc[UR36][R8.64+0x60] ;  /* 0x00006024084a7981 */ /* 0x000164000c1e1920 */
.L_x_59:
[----:B------:R-:W-:Y:S05]  /*2e40*/  BSYNC B1 ;  /* 0x0000000000017941 */ /* 0x000fea0003800000 */
.L_x_58:
        /* <DEDUP_REMOVED lines=8> */
.L_x_61:
[----:B------:R-:W-:Y:S05]  /*2ed0*/  BSYNC B1 ;  /* 0x0000000000017941 */ /* 0x000fea0003800000 */
.L_x_60:
        /* <DEDUP_REMOVED lines=8> */
.L_x_63:
[----:B------:R-:W-:Y:S05]  /*2f60*/  BSYNC B1 ;  /* 0x0000000000017941 */ /* 0x000fea0003800000 */
.L_x_62:
[----:B--2--5:R-:W-:Y:S01]  /*2f70*/  FMUL R5, R74, R57 ;  /* 0x000000394a057220 */ /* 0x024fe20000400000 */
[----:B------:R-:W-:Y:S01]  /*2f80*/  ISETP.GT.AND P3, PT, R3, RZ, P0 ;  /* 0x000000ff0300720c */ /* 0x000fe20000764270 */
[----:B------:R-:W-:Y:S02]  /*2f90*/  BSSY B1, `(.L_x_64) ;  /* 0x0000005000017945 */ /* 0x000fe40003800000 */
[----:B------:R-:W-:-:S05]  /*2fa0*/  FFMA R5, R40, R56, R5 ;  /* 0x0000003828057223 */ /* 0x000fca0000000005 */
[----:B------:R2:W-:Y:S05]  /*2fb0*/  @P2 STG.E desc[UR36][R10.64+0x80], R5 ;  /* 0x000080050a002986 */ /* 0x0005ea000c101924 */
[----:B------:R-:W-:Y:S05]  /*2fc0*/  @!P3 BRA `(.L_x_65) ;  /* 0x000000000004b947 */ /* 0x000fea0003800000 */
[----:B------:R0:W5:Y:S02]  /*2fd0*/  LDG.E.LTC128B R74, desc[UR36][R6.64+0x84] ;  /* 0x00008424064a7981 */ /* 0x000164000c1e1920 */
.L_x_65:
[----:B------:R-:W-:Y:S05]  /*2fe0*/  BSYNC B1 ;  /* 0x0000000000017941 */ /* 0x000fea0003800000 */
.L_x_64:
[----:B-----5:R-:W-:Y:S01]  /*2ff0*/  FMUL R14, R74, R57 ;  /* 0x000000394a0e7220 */ /* 0x020fe20000400000 */
[----:B------:R-:W-:Y:S01]  /*3000*/  ISETP.GT.AND P2, PT, R3, 0x8, P1 ;  /* 0x000000080300780c */ /* 0x000fe20000f44270 */
[----:B------:R-:W-:Y:S02]  /*3010*/  BSSY B1, `(.L_x_66) ;  /* 0x0000005000017945 */ /* 0x000fe40003800000 */
[----:B------:R-:W-:-:S05]  /*3020*/  FFMA R41, R41, R56, R14 ;  /* 0x0000003829297223 */ /* 0x000fca000000000e */
[----:B------:R0:W-:Y:S05]  /*3030*/  @P3 STG.E desc[UR36][R10.64+0x84], R41 ;  /* 0x000084290a003986 */ /* 0x0001ea000c101924 */
[----:B------:R-:W-:Y:S05]  /*3040*/  @!P2 BRA `(.L_x_67) ;  /* 0x000000000004a947 */ /* 0x000fea0003800000 */
[----:B------:R0:W5:Y:S02]  /*3050*/  LDG.E.LTC128B R74, desc[UR36][R8.64+0x80] ;  /* 0x00008024084a7981 */ /* 0x000164000c1e1920 */
.L_x_67:
[----:B------:R-:W-:Y:S05]  /*3060*/  BSYNC B1 ;  /* 0x0000000000017941 */ /* 0x000fea0003800000 */
.L_x_66:
        /* <DEDUP_REMOVED lines=8> */
.L_x_69:
[----:B------:R-:W-:Y:S05]  /*30f0*/  BSYNC B1 ;  /* 0x0000000000017941 */ /* 0x000fea0003800000 */
.L_x_68:
        /* <DEDUP_REMOVED lines=8> */
.L_x_71:
[----:B------:R-:W-:Y:S05]  /*3180*/  BSYNC B1 ;  /* 0x0000000000017941 */ /* 0x000fea0003800000 */
.L_x_70:
[----:B--2--5:R-:W-:Y:S01]  /*3190*/  FMUL R5, R74, R57 ;  /* 0x000000394a057220 */ /* 0x024fe20000400000 */
[----:B------:R-:W-:Y:S01]  /*31a0*/  ISETP.GT.AND P3, PT, R3, RZ, P0 ;  /* 0x000000ff0300720c */ /* 0x000fe20000764270 */
[----:B------:R-:W-:Y:S02]  /*31b0*/  BSSY B1, `(.L_x_72) ;  /* 0x0000005000017945 */ /* 0x000fe40003800000 */
[----:B------:R-:W-:-:S05]  /*31c0*/  FFMA R5, R44, R56, R5 ;  /* 0x000000382c057223 */ /* 0x000fca0000000005 */
[----:B------:R2:W-:Y:S05]  /*31d0*/  @P2 STG.E desc[UR36][R10.64+0xa0], R5 ;  /* 0x0000a0050a002986 */ /* 0x0005ea000c101924 */
[----:B------:R-:W-:Y:S05]  /*31e0*/  @!P3 BRA `(.L_x_73) ;  /* 0x000000000004b947 */ /* 0x000fea0003800000 */
[----:B------:R0:W5:Y:S02]  /*31f0*/  LDG.E.LTC128B R74, desc[UR36][R6.64+0xa4] ;  /* 0x0000a424064a7981 */ /* 0x000164000c1e1920 */
.L_x_73:
[----:B------:R-:W-:Y:S05]  /*3200*/  BSYNC B1 ;  /* 0x0000000000017941 */ /* 0x000fea0003800000 */
.L_x_72:
[----:B-----5:R-:W-:Y:S01]  /*3210*/  FMUL R14, R74, R57 ;  /* 0x000000394a0e7220 */ /* 0x020fe20000400000 */
[----:B------:R-:W-:Y:S01]  /*3220*/  ISETP.GT.AND P2, PT, R3, 0x8, P1 ;  /* 0x000000080300780c */ /* 0x000fe20000f44270 */
[----:B------:R-:W-:Y:S02]  /*3230*/  BSSY B1, `(.L_x_74) ;  /* 0x0000005000017945 */ /* 0x000fe40003800000 */
[----:B------:R-:W-:-:S05]  /*3240*/  FFMA R45, R45, R56, R14 ;  /* 0x000000382d2d7223 */ /* 0x000fca000000000e */
[----:B------:R0:W-:Y:S05]  /*3250*/  @P3 STG.E desc[UR36][R10.64+0xa4], R45 ;  /* 0x0000a42d0a003986 */ /* 0x0001ea000c101924 */
[----:B------:R-:W-:Y:S05]  /*3260*/  @!P2 BRA `(.L_x_75) ;  /* 0x000000000004a947 */ /* 0x000fea0003800000 */
[----:B------:R0:W5:Y:S02]  /*3270*/  LDG.E.LTC128B R74, desc[UR36][R8.64+0xa0] ;  /* 0x0000a024084a7981 */ /* 0x000164000c1e1920 */
.L_x_75:
[----:B------:R-:W-:Y:S05]  /*3280*/  BSYNC B1 ;  /* 0x0000000000017941 */ /* 0x000fea0003800000 */
.L_x_74:
        /* <DEDUP_REMOVED lines=8> */
.L_x_77:
[----:B------:R-:W-:Y:S05]  /*3310*/  BSYNC B1 ;  /* 0x0000000000017941 */ /* 0x000fea0003800000 */
.L_x_76:
        /* <DEDUP_REMOVED lines=8> */
.L_x_79:
[----:B------:R-:W-:Y:S05]  /*33a0*/  BSYNC B1 ;  /* 0x0000000000017941 */ /* 0x000fea0003800000 */
.L_x_78:
[----:B--2--5:R-:W-:Y:S01]  /*33b0*/  FMUL R5, R74, R57 ;  /* 0x000000394a057220 */ /* 0x024fe20000400000 */
[----:B------:R-:W-:Y:S01]  /*33c0*/  ISETP.GT.AND P3, PT, R3, RZ, P0 ;  /* 0x000000ff0300720c */ /* 0x000fe20000764270 */
[----:B------:R-:W-:Y:S02]  /*33d0*/  BSSY B1, `(.L_x_80) ;  /* 0x0000005000017945 */ /* 0x000fe40003800000 */
[----:B------:R-:W-:-:S05]  /*33e0*/  FFMA R5, R48, R56, R5 ;  /* 0x0000003830057223 */ /* 0x000fca0000000005 */
[----:B------:R2:W-:Y:S05]  /*33f0*/  @P2 STG.E desc[UR36][R10.64+0xc0], R5 ;  /* 0x0000c0050a002986 */ /* 0x0005ea000c101924 */
[----:B------:R-:W-:Y:S05]  /*3400*/  @!P3 BRA `(.L_x_81) ;  /* 0x000000000004b947 */ /* 0x000fea0003800000 */
[----:B------:R0:W5:Y:S02]  /*3410*/  LDG.E.LTC128B R74, desc[UR36][R6.64+0xc4] ;  /* 0x0000c424064a7981 */ /* 0x000164000c1e1920 */
.L_x_81:
[----:B------:R-:W-:Y:S05]  /*3420*/  BSYNC B1 ;  /* 0x0000000000017941 */ /* 0x000fea0003800000 */
.L_x_80:
[----:B-----5:R-:W-:Y:S01]  /*3430*/  FMUL R14, R74, R57 ;  /* 0x000000394a0e7220 */ /* 0x020fe20000400000 */
[----:B------:R-:W-:Y:S01]  /*3440*/  ISETP.GT.AND P2, PT, R3, 0x8, P1 ;  /* 0x000000080300780c */ /* 0x000fe20000f44270 */
[----:B------:R-:W-:Y:S02]  /*3450*/  BSSY B1, `(.L_x_82) ;  /* 0x0000005000017945 */ /* 0x000fe40003800000 */
[----:B------:R-:W-:-:S05]  /*3460*/  FFMA R49, R49, R56, R14 ;  /* 0x0000003831317223 */ /* 0x000fca000000000e */
[----:B------:R0:W-:Y:S05]  /*3470*/  @P3 STG.E desc[UR36][R10.64+0xc4], R49 ;  /* 0x0000c4310a003986 */ /* 0x0001ea000c101924 */
[----:B------:R-:W-:Y:S05]  /*3480*/  @!P2 BRA `(.L_x_83) ;  /* 0x000000000004a947 */ /* 0x000fea0003800000 */
[----:B------:R0:W5:Y:S02]  /*3490*/  LDG.E.LTC128B R74, desc[UR36][R8.64+0xc0] ;  /* 0x0000c024084a7981 */ /* 0x000164000c1e1920 */
.L_x_83:
[----:B------:R-:W-:Y:S05]  /*34a0*/  BSYNC B1 ;  /* 0x0000000000017941 */ /* 0x000fea0003800000 */
.L_x_82:
        /* <DEDUP_REMOVED lines=8> */
.L_x_85:
[----:B------:R-:W-:Y:S05]  /*3530*/  BSYNC B1 ;  /* 0x0000000000017941 */ /* 0x000fea0003800000 */
.L_x_84:
[----:B-----5:R-:W-:Y:S01]  /*3540*/  FMUL R14, R74, R57 ;  /* 0x000000394a0e7220 */ /* 0x020fe20000400000 */
[----:B------:R-:W-:Y:S01]  /*3550*/  ISETP.GT.AND P0, PT, R4, 0x39, PT ;  /* 0x000000390400780c */ /* 0x000fe20003f04270 */
[----:B------:R-:W-:Y:S01]  /*3560*/  @P3 IMAD.MOV.U32 R4, RZ, RZ, R12 ;  /* 0x000000ffff043224 */ /* 0x000fe200078e000c */
[----:B------:R-:W-:Y:S01]  /*3570*/  ISETP.GT.AND P2, PT, R3, RZ, P1 ;  /* 0x000000ff0300720c */ /* 0x000fe20000f44270 */
[----:B------:R-:W-:Y:S01]  /*3580*/  FFMA R51, R51, R56, R14 ;  /* 0x0000003833337223 */ /* 0x000fe2000000000e */
[----:B--2---:R-:W-:Y:S01]  /*3590*/  @P3 IMAD.MOV.U32 R5, RZ, RZ, R13 ;  /* 0x000000ffff053224 */ /* 0x004fe200078e000d */
[----:B------:R-:W-:Y:S04]  /*35a0*/  BSSY B1, `(.L_x_86) ;  /* 0x0000004000017945 */ /* 0x000fe80003800000 */
[----:B------:R2:W-:Y:S06]  /*35b0*/  @P3 STG.E desc[UR36][R4.64+0xc4], R51 ;  /* 0x0000c43304003986 */ /* 0x0005ec000c101924 */
[----:B------:R-:W-:Y:S05]  /*35c0*/  @!P2 BRA `(.L_x_87) ;  /* 0x000000000004a947 */ /* 0x000fea0003800000 */
[----:B------:R0:W5:Y:S02]  /*35d0*/  LDG.E.LTC128B R74, desc[UR36][R6.64+0xe0] ;  /* 0x0000e024064a7981 */ /* 0x000164000c1e1920 */
.L_x_87:
[----:B------:R-:W-:Y:S05]  /*35e0*/  BSYNC B1 ;  /* 0x0000000000017941 */ /* 0x000fea0003800000 */
.L_x_86:
[----:B--2--5:R-:W-:Y:S01]  /*35f0*/  FMUL R5, R74, R57 ;  /* 0x000000394a057220 */ /* 0x024fe20000400000 */
[----:B------:R-:W-:Y:S01]  /*3600*/  @P2 IMAD.MOV.U32 R4, RZ, RZ, R10 ;  /* 0x000000ffff042224 */ /* 0x000fe200078e000a */
[----:B------:R-:W-:Y:S01]  /*3610*/  ISETP.GT.AND P3, PT, R3, RZ, P0 ;  /* 0x000000ff0300720c */ /* 0x000fe20000764270 */
[----:B------:R-:W-:Y:S01]  /*3620*/  BSSY B1, `(.L_x_88) ;  /* 0x0000006000017945 */ /* 0x000fe20003800000 */
[----:B------:R-:W-:Y:S01]  /*3630*/  FFMA R15, R52, R56, R5 ;  /* 0x00000038340f7223 */ /* 0x000fe20000000005 */
[----:B------:R-:W-:-:S05]  /*3640*/  @P2 IMAD.MOV.U32 R5, RZ, RZ, R11 ;  /* 0x000000ffff052224 */ /* 0x000fca00078e000b */
[----:B------:R2:W-:Y:S05]  /*3650*/  @P2 STG.E desc[UR36][R4.64+0xe0], R15 ;  /* 0x0000e00f04002986 */ /* 0x0005ea000c101924 */
[----:B------:R-:W-:Y:S05]  /*3660*/  @!P3 BRA `(.L_x_89) ;  /* 0x000000000004b947 */ /* 0x000fea0003800000 */
[----:B------:R0:W5:Y:S02]  /*3670*/  LDG.E.LTC128B R74, desc[UR36][R6.64+0xe4] ;  /* 0x0000e424064a7981 */ /* 0x000164000c1e1920 */
.L_x_89:
[----:B------:R-:W-:Y:S05]  /*3680*/  BSYNC B1 ;  /* 0x0000000000017941 */ /* 0x000fea0003800000 */
.L_x_88:
[----:B--2--5:R-:W-:Y:S01]  /*3690*/  FMUL R4, R74, R57 ;  /* 0x000000394a047220 */ /* 0x024fe20000400000 */
[----:B------:R-:W-:Y:S01]  /*36a0*/  ISETP.GT.AND P1, PT, R3, 0x8, P1 ;  /* 0x000000080300780c */ /* 0x000fe20000f24270 */
[----:B------:R-:W-:Y:S02]  /*36b0*/  BSSY B1, `(.L_x_90) ;  /* 0x0000005000017945 */ /* 0x000fe40003800000 */
[----:B------:R-:W-:-:S05]  /*36c0*/  FFMA R53, R53, R56, R4 ;  /* 0x0000003835357223 */ /* 0x000fca0000000004 */
[----:B------:R2:W-:Y:S05]  /*36d0*/  @P3 STG.E desc[UR36][R10.64+0xe4], R53 ;  /* 0x0000e4350a003986 */ /* 0x0005ea000c101924 */
[----:B------:R-:W-:Y:S05]  /*36e0*/  @!P1 BRA `(.L_x_91) ;  /* 0x0000000000049947 */ /* 0x000fea0003800000 */
[----:B------:R0:W5:Y:S02]  /*36f0*/  LDG.E.LTC128B R74, desc[UR36][R8.64+0xe0] ;  /* 0x0000e024084a7981 */ /* 0x000164000c1e1920 */
.L_x_91:
[----:B------:R-:W-:Y:S05]  /*3700*/  BSYNC B1 ;  /* 0x0000000000017941 */ /* 0x000fea0003800000 */
.L_x_90:
[----:B-----5:R-:W-:Y:S01]  /*3710*/  FMUL R5, R74, R57 ;  /* 0x000000394a057220 */ /* 0x020fe20000400000 */
[----:B------:R-:W-:Y:S01]  /*3720*/  @P1 IMAD.MOV.U32 R4, RZ, RZ, R12 ;  /* 0x000000ffff041224 */ /* 0x000fe200078e000c */
[----:B------:R-:W-:Y:S01]  /*3730*/  ISETP.GT.AND P0, PT, R3, 0x8, P0 ;  /* 0x000000080300780c */ /* 0x000fe20000704270 */
[----:B------:R-:W-:Y:S01]  /*3740*/  BSSY B1, `(.L_x_92) ;  /* 0x0000006000017945 */ /* 0x000fe20003800000 */
[----:B01--4-:R-:W-:Y:S01]  /*3750*/  FFMA R7, R54, R56, R5 ;  /* 0x0000003836077223 */ /* 0x013fe20000000005 */
[----:B------:R-:W-:-:S05]  /*3760*/  @P1 IMAD.MOV.U32 R5, RZ, RZ, R13 ;  /* 0x000000ffff051224 */ /* 0x000fca00078e000d */
[----:B------:R0:W-:Y:S05]  /*3770*/  @P1 STG.E desc[UR36][R4.64+0xe0], R7 ;  /* 0x0000e00704001986 */ /* 0x0001ea000c101924 */
[----:B------:R-:W-:Y:S05]  /*3780*/  @!P0 BRA `(.L_x_93) ;  /* 0x0000000000048947 */ /* 0x000fea0003800000 */
[----:B------:R1:W5:Y:S02]  /*3790*/  LDG.E.LTC128B R74, desc[UR36][R8.64+0xe4] ;  /* 0x0000e424084a7981 */ /* 0x000364000c1e1920 */
.L_x_93:
[----:B------:R-:W-:Y:S05]  /*37a0*/  BSYNC B1 ;  /* 0x0000000000017941 */ /* 0x000fea0003800000 */
.L_x_92:
[----:B-----5:R-:W-:-:S04]  /*37b0*/  FMUL R74, R74, R57 ;  /* 0x000000394a4a7220 */ /* 0x020fc80000400000 */
[----:B------:R-:W-:Y:S01]  /*37c0*/  FFMA R55, R55, R56, R74 ;  /* 0x0000003837377223 */ /* 0x000fe2000000004a */
[----:B------:R-:W-:Y:S06]  /*37d0*/  @!P0 BRA `(.L_x_94) ;  /* 0x0000000800008947 */ /* 0x000fec0003800000 */
[----:B------:R4:W-:Y:S01]  /*37e0*/  STG.E desc[UR36][R12.64+0xe4], R55 ;  /* 0x0000e4370c007986 */ /* 0x0009e2000c101924 */
[----:B------:R-:W-:Y:S05]  /*37f0*/  BRA `(.L_x_94) ;  /* 0x0000000400f87947 */ /* 0x000fea0003800000 */
.L_x_33:
[----:B------:R-:W-:Y:S01]  /*3800*/  ULDC.64 UR4, c[0x0][0x5c0] ;  /* 0x0001700000047ab9 */ /* 0x000fe20000000a00 */
[----:B------:R-:W-:Y:S01]  /*3810*/  ISETP.GT.AND P0, PT, R4, 0x1, PT ;  /* 0x000000010400780c */ /* 0x000fe20003f04270 */
[-C--:B------:R-:W-:Y:S01]  /*3820*/  FMUL R5, R24, R56.reuse ;  /* 0x0000003818057220 */ /* 0x080fe20000400000 */
[----:B------:R-:W-:Y:S01]  /*3830*/  LEA R6, P2, R72, UR4, 0x2 ;  /* 0x0000000448067c11 */ /* 0x000fe2000f8410ff */
[-C--:B------:R-:W-:Y:S01]  /*3840*/  FMUL R25, R25, R56.reuse ;  /* 0x0000003819197220 */ /* 0x080fe20000400000 */
[----:B------:R-:W-:Y:S01]  /*3850*/  ISETP.GT.AND P4, PT, R3, RZ, P0 ;  /* 0x000000ff0300720c */ /* 0x000fe20000784270 */
[-C--:B------:R-:W-:Y:S01]  /*3860*/  FMUL R11, R26, R56.reuse ;  /* 0x000000381a0b7220 */ /* 0x080fe20000400000 */
[----:B------:R-:W-:Y:S01]  /*3870*/  LEA.HI.X R7, R72, UR5, R83, 0x2, P2 ;  /* 0x0000000548077c11 */ /* 0x000fe200090f1453 */
[-C--:B------:R-:W-:Y:S01]  /*3880*/  FMUL R27, R27, R56.reuse ;  /* 0x000000381b1b7220 */ /* 0x080fe20000400000 */
[----:B------:R-:W-:Y:S01]  /*3890*/  ISETP.GT.AND P2, PT, R3, 0x8, P1 ;  /* 0x000000080300780c */ /* 0x000fe20000f44270 */
[----:B------:R-:W-:Y:S01]  /*38a0*/  FMUL R29, R29, R56 ;  /* 0x000000381d1d7220 */ /* 0x000fe20000400000 */
[C---:B------:R-:W-:Y:S01]  /*38b0*/  SHF.L.U64.HI R9, R58.reuse, 0x2, R59 ;  /* 0x000000023a097819 */ /* 0x040fe2000001023b */
[----:B------:R0:W-:Y:S01]  /*38c0*/  @P3 STG.E desc[UR36][R6.64], R5 ;  /* 0x0000000506003986 */ /* 0x0001e2000c101924 */
[----:B------:R-:W-:Y:S01]  /*38d0*/  LEA R8, P3, R58, R6, 0x2 ;  /* 0x000000063a087211 */ /* 0x000fe200078610ff */
[-C--:B------:R-:W-:Y:S01]  /*38e0*/  FMUL R31, R31, R56.reuse ;  /* 0x000000381f1f7220 */ /* 0x080fe20000400000 */
[C---:B------:R-:W-:Y:S01]  /*38f0*/  ISETP.GT.AND P1, PT, R4.reuse, 0x8, PT ;  /* 0x000000080400780c */ /* 0x040fe20003f24270 */
[-C--:B------:R-:W-:Y:S01]  /*3900*/  FMUL R33, R33, R56.reuse ;  /* 0x0000003821217220 */ /* 0x080fe20000400000 */
[----:B------:R-:W-:Y:S01]  /*3910*/  ISETP.GT.AND P0, PT, R3, 0x8, P0 ;  /* 0x000000080300780c */ /* 0x000fe20000704270 */
[----:B------:R-:W-:Y:S01]  /*3920*/  IMAD.X R9, R9, 0x1, R7, P3 ;  /* 0x0000000109097824 */ /* 0x000fe200018e0607 */
[----:B------:R-:W-:Y:S01]  /*3930*/  ISETP.GT.AND P3, PT, R4, 0x9, PT ;  /* 0x000000090400780c */ /* 0x000fe20003f64270 */
[----:B------:R-:W-:Y:S01]  /*3940*/  @P4 STG.E desc[UR36][R6.64+0x4], R25 ;  /* 0x0000041906004986 */ /* 0x000fe2000c101924 */
[----:B------:R-:W-:Y:S01]  /*3950*/  ISETP.GT.AND P4, PT, R3, RZ, P1 ;  /* 0x000000ff0300720c */ /* 0x000fe20000f84270 */
[-C--:B------:R-:W-:Y:S01]  /*3960*/  FMUL R35, R35, R56.reuse ;  /* 0x0000003823237220 */ /* 0x080fe20000400000 */
[C---:B------:R-:W-:Y:S01]  /*3970*/  ISETP.GT.AND P1, PT, R3.reuse, 0x8, P1 ;  /* 0x000000080300780c */ /* 0x040fe20000f24270 */
[----:B------:R1:W-:Y:S01]  /*3980*/  @P2 STG.E desc[UR36][R8.64], R11 ;  /* 0x0000000b08002986 */ /* 0x0003e2000c101924 */
[C---:B------:R-:W-:Y:S01]  /*3990*/  ISETP.GT.AND P2, PT, R3.reuse, RZ, P3 ;  /* 0x000000ff0300720c */ /* 0x040fe20001f44270 */
[-C--:B0-----:R-:W-:Y:S01]  /*39a0*/  FMUL R5, R28, R56.reuse ;  /* 0x000000381c057220 */ /* 0x081fe20000400000 */
[----:B------:R-:W-:Y:S01]  /*39b0*/  ISETP.GT.AND P3, PT, R3, 0x8, P3 ;  /* 0x000000080300780c */ /* 0x000fe20001f64270 */
[-C--:B------:R-:W-:Y:S01]  /*39c0*/  FMUL R37, R37, R56.reuse ;  /* 0x0000003825257220 */ /* 0x080fe20000400000 */
[-C--:B------:R-:W-:Y:S01]  /*39d0*/  FMUL R39, R39, R56.reuse ;  /* 0x0000003827277220 */ /* 0x080fe20000400000 */
[----:B------:R-:W-:Y:S01]  /*39e0*/  @P0 STG.E desc[UR36][R8.64+0x4], R27 ;  /* 0x0000041b08000986 */ /* 0x000fe2000c101924 */
[----:B------:R-:W-:Y:S01]  /*39f0*/  ISETP.GT.AND P0, PT, R4, 0x10, PT ;  /* 0x000000100400780c */ /* 0x000fe20003f04270 */
[-C--:B------:R-:W-:Y:S01]  /*3a00*/  FMUL R41, R41, R56.reuse ;  /* 0x0000003829297220 */ /* 0x080fe20000400000 */
[-C--:B------:R-:W-:Y:S01]  /*3a10*/  FMUL R43, R43, R56.reuse ;  /* 0x000000382b2b7220 */ /* 0x080fe20000400000 */
[----:B------:R0:W-:Y:S01]  /*3a20*/  @P4 STG.E desc[UR36][R6.64+0x20], R5 ;  /* 0x0000200506004986 */ /* 0x0001e2000c101924 */
[C---:B------:R-:W-:Y:S01]  /*3a30*/  ISETP.GT.AND P4, PT, R3.reuse, RZ, P0 ;  /* 0x000000ff0300720c */ /* 0x040fe20000784270 */
[-C--:B-1----:R-:W-:Y:S01]  /*3a40*/  FMUL R11, R30, R56.reuse ;  /* 0x000000381e0b7220 */ /* 0x082fe20000400000 */
[----:B------:R-:W-:Y:S01]  /*3a50*/  ISETP.GT.AND P0, PT, R3, 0x8, P0 ;  /* 0x000000080300780c */ /* 0x000fe20000704270 */
[----:B------:R-:W-:Y:S01]  /*3a60*/  @P2 STG.E desc[UR36][R6.64+0x24], R29 ;  /* 0x0000241d06002986 */ /* 0x000fe2000c101924 */
[----:B------:R-:W-:Y:S01]  /*3a70*/  ISETP.GT.AND P2, PT, R4, 0x11, PT ;  /* 0x000000110400780c */ /* 0x000fe20003f44270 */
[-C--:B------:R-:W-:Y:S01]  /*3a80*/  FMUL R45, R45, R56.reuse ;  /* 0x000000382d2d7220 */ /* 0x080fe20000400000 */
[-C--:B------:R-:W-:Y:S01]  /*3a90*/  FMUL R47, R47, R56.reuse ;  /* 0x000000382f2f7220 */ /* 0x080fe20000400000 */
[----:B------:R1:W-:Y:S01]  /*3aa0*/  @P1 STG.E desc[UR36][R8.64+0x20], R11 ;  /* 0x0000200b08001986 */ /* 0x0003e2000c101924 */
[----:B------:R-:W-:Y:S01]  /*3ab0*/  ISETP.GT.AND P1, PT, R3, RZ, P2 ;  /* 0x000000ff0300720c */ /* 0x000fe20001724270 */
[-C--:B------:R-:W-:Y:S01]  /*3ac0*/  FMUL R49, R49, R56.reuse ;  /* 0x0000003831317220 */ /* 0x080fe20000400000 */
[----:B------:R-:W-:Y:S01]  /*3ad0*/  ISETP.GT.AND P2, PT, R3, 0x8, P2 ;  /* 0x000000080300780c */ /* 0x000fe20001744270 */
[-C--:B0-----:R-:W-:Y:S01]  /*3ae0*/  FMUL R5, R32, R56.reuse ;  /* 0x0000003820057220 */ /* 0x081fe20000400000 */
[----:B------:R-:W-:Y:S01]  /*3af0*/  @P3 STG.E desc[UR36][R8.64+0x24], R31 ;  /* 0x0000241f08003986 */ /* 0x000fe2000c101924 */
[----:B------:R-:W-:Y:S01]  /*3b00*/  ISETP.GT.AND P3, PT, R4, 0x18, PT ;  /* 0x000000180400780c */ /* 0x000fe20003f64270 */
[-C--:B------:R-:W-:Y:S01]  /*3b10*/  FMUL R51, R51, R56.reuse ;  /* 0x0000003833337220 */ /* 0x080fe20000400000 */
[-C--:B------:R-:W-:Y:S01]  /*3b20*/  FMUL R53, R53, R56.reuse ;  /* 0x0000003835357220 */ /* 0x080fe20000400000 */
[----:B------:R0:W-:Y:S01]  /*3b30*/  @P4 STG.E desc[UR36][R6.64+0x40], R5 ;  /* 0x0000400506004986 */ /* 0x0001e2000c101924 */
[C---:B------:R-:W-:Y:S01]  /*3b40*/  ISETP.GT.AND P4, PT, R3.reuse, RZ, P3 ;  /* 0x000000ff0300720c */ /* 0x040fe20001f84270 */
[-C--:B------:R-:W-:Y:S01]  /*3b50*/  FMUL R13, R54, R56.reuse ;  /* 0x00000038360d7220 */ /* 0x080fe20000400000 */
[-C--:B-1----:R-:W-:Y:S01]  /*3b60*/  FMUL R11, R34, R56.reuse ;  /* 0x00000038220b7220 */ /* 0x082fe20000400000 */
[----:B------:R-:W-:Y:S01]  /*3b70*/  ISETP.GT.AND P3, PT, R3, 0x8, P3 ;  /* 0x000000080300780c */ /* 0x000fe20001f64270 */
[----:B------:R-:W-:Y:S01]  /*3b80*/  @P1 STG.E desc[UR36][R6.64+0x44], R33 ;  /* 0x0000442106001986 */ /* 0x000fe2000c101924 */
[----:B------:R-:W-:Y:S01]  /*3b90*/  ISETP.GT.AND P1, PT, R4, 0x19, PT ;  /* 0x000000190400780c */ /* 0x000fe20003f24270 */
[----:B------:R-:W-:-:S02]  /*3ba0*/  FMUL R55, R55, R56 ;  /* 0x0000003837377220 */ /* 0x000fc40000400000 */
[----:B------:R1:W-:Y:S01]  /*3bb0*/  @P0 STG.E desc[UR36][R8.64+0x40], R11 ;  /* 0x0000400b08000986 */ /* 0x0003e2000c101924 */
[C---:B------:R-:W-:Y:S01]  /*3bc0*/  ISETP.GT.AND P0, PT, R3.reuse, RZ, P1 ;  /* 0x000000ff0300720c */ /* 0x040fe20000f04270 */
[-C--:B0-----:R-:W-:Y:S02]  /*3bd0*/  FMUL R5, R36, R56.reuse ;  /* 0x0000003824057220 */ /* 0x081fe40000400000 */
[----:B------:R-:W-:Y:S01]  /*3be0*/  @P2 STG.E desc[UR36][R8.64+0x44], R35 ;  /* 0x0000442308002986 */ /* 0x000fe2000c101924 */
[----:B------:R-:W-:Y:S02]  /*3bf0*/  ISETP.GT.AND P2, PT, R4, 0x20, PT ;  /* 0x000000200400780c */ /* 0x000fe40003f44270 */
[C---:B------:R-:W-:Y:S01]  /*3c00*/  ISETP.GT.AND P1, PT, R3.reuse, 0x8, P1 ;  /* 0x000000080300780c */ /* 0x040fe20000f24270 */
[----:B------:R0:W-:Y:S01]  /*3c10*/  @P4 STG.E desc[UR36][R6.64+0x60], R5 ;  /* 0x0000600506004986 */ /* 0x0001e2000c101924 */
[C---:B------:R-:W-:Y:S02]  /*3c20*/  ISETP.GT.AND P4, PT, R3.reuse, RZ, P2 ;  /* 0x000000ff0300720c */ /* 0x040fe40001784270 */
[----:B------:R-:W-:Y:S01]  /*3c30*/  ISETP.GT.AND P2, PT, R3, 0x8, P2 ;  /* 0x000000080300780c */ /* 0x000fe20001744270 */
[----:B-1----:R-:W-:-:S02]  /*3c40*/  FMUL R11, R38, R56 ;  /* 0x00000038260b7220 */ /* 0x002fc40000400000 */
[----:B------:R-:W-:Y:S01]  /*3c50*/  @P0 STG.E desc[UR36][R6.64+0x64], R37 ;  /* 0x0000642506000986 */ /* 0x000fe2000c101924 */
[----:B------:R-:W-:-:S03]  /*3c60*/  ISETP.GT.AND P0, PT, R4, 0x21, PT ;  /* 0x000000210400780c */ /* 0x000fc60003f04270 */
[----:B------:R1:W-:Y:S01]  /*3c70*/  @P3 STG.E desc[UR36][R8.64+0x60], R11 ;  /* 0x0000600b08003986 */ /* 0x0003e2000c101924 */
[C---:B------:R-:W-:Y:S01]  /*3c80*/  ISETP.GT.AND P3, PT, R3.reuse, RZ, P0 ;  /* 0x000000ff0300720c */ /* 0x040fe20000764270 */
[----:B0-----:R-:W-:Y:S01]  /*3c90*/  FMUL R5, R40, R56 ;  /* 0x0000003828057220 */ /* 0x001fe20000400000 */
[----:B------:R-:W-:Y:S01]  /*3ca0*/  ISETP.GT.AND P0, PT, R3, 0x8, P0 ;  /* 0x000000080300780c */ /* 0x000fe20000704270 */
[----:B------:R-:W-:Y:S01]  /*3cb0*/  @P1 STG.E desc[UR36][R8.64+0x64], R39 ;  /* 0x0000642708001986 */ /* 0x000fe2000c101924 */
[----:B------:R-:W-:-:S03]  /*3cc0*/  ISETP.GT.AND P1, PT, R4, 0x28, PT ;  /* 0x000000280400780c */ /* 0x000fc60003f24270 */
[----:B------:R0:W-:Y:S01]  /*3cd0*/  @P4 STG.E desc[UR36][R6.64+0x80], R5 ;  /* 0x0000800506004986 */ /* 0x0001e2000c101924 */
[C---:B------:R-:W-:Y:S02]  /*3ce0*/  ISETP.GT.AND P4, PT, R3.reuse, RZ, P1 ;  /* 0x000000ff0300720c */ /* 0x040fe40000f84270 */
[----:B------:R-:W-:Y:S01]  /*3cf0*/  ISETP.GT.AND P1, PT, R3, 0x8, P1 ;  /* 0x000000080300780c */ /* 0x000fe20000f24270 */
[----:B-1----:R-:W-:Y:S02]  /*3d00*/  FMUL R11, R42, R56 ;  /* 0x000000382a0b7220 */ /* 0x002fe40000400000 */
        /* <DEDUP_REMOVED lines=21> */
[----:B------:R-:W-:Y:S01]  /*3e60*/  ISETP.GT.AND P4, PT, R4, 0x38, PT ;  /* 0x000000380400780c */ /* 0x000fe20003f84270 */
[----:B-1----:R-:W-:-:S04]  /*3e70*/  FMUL R11, R50, R56 ;  /* 0x00000038320b7220 */ /* 0x002fc80000400000 */
[----:B------:R-:W-:Y:S02]  /*3e80*/  @P1 IMAD.MOV.U32 R4, RZ, RZ, R6 ;  /* 0x000000ffff041224 */ /* 0x000fe400078e0006 */
[----:B0-----:R-:W-:-:S05]  /*3e90*/  @P1 IMAD.MOV.U32 R5, RZ, RZ, R7 ;  /* 0x000000ffff051224 */ /* 0x001fca00078e0007 */
[----:B------:R0:W-:Y:S01]  /*3ea0*/  @P1 STG.E desc[UR36][R4.64+0xc4], R49 ;  /* 0x0000c43104001986 */ /* 0x0001e2000c101924 */
[C---:B------:R-:W-:Y:S02]  /*3eb0*/  ISETP.GT.AND P1, PT, R3.reuse, RZ, P4 ;  /* 0x000000ff0300720c */ /* 0x040fe40002724270 */
[----:B------:R-:W-:Y:S01]  /*3ec0*/  ISETP.GT.AND P4, PT, R3, 0x8, P4 ;  /* 0x000000080300780c */ /* 0x000fe20002784270 */
[----:B0-----:R-:W-:Y:S02]  /*3ed0*/  @P0 IMAD.MOV.U32 R4, RZ, RZ, R8 ;  /* 0x000000ffff040224 */ /* 0x001fe400078e0008 */
[----:B------:R-:W-:-:S05]  /*3ee0*/  @P0 IMAD.MOV.U32 R5, RZ, RZ, R9 ;  /* 0x000000ffff050224 */ /* 0x000fca00078e0009 */
[----:B------:R0:W-:Y:S01]  /*3ef0*/  @P0 STG.E desc[UR36][R4.64+0xc0], R11 ;  /* 0x0000c00b04000986 */ /* 0x0001e2000c101924 */
[C---:B------:R-:W-:Y:S02]  /*3f00*/  ISETP.GT.AND P0, PT, R3.reuse, RZ, P3 ;  /* 0x000000ff0300720c */ /* 0x040fe40001f04270 */
[----:B------:R-:W-:Y:S01]  /*3f10*/  ISETP.GT.AND P3, PT, R3, 0x8, P3 ;  /* 0x000000080300780c */ /* 0x000fe20001f64270 */
[----:B------:R-:W-:Y:S01]  /*3f20*/  FMUL R3, R52, R56 ;  /* 0x0000003834037220 */ /* 0x000fe20000400000 */
[----:B0-----:R-:W-:Y:S02]  /*3f30*/  @P2 IMAD.MOV.U32 R4, RZ, RZ, R8 ;  /* 0x000000ffff042224 */ /* 0x001fe400078e0008 */
[----:B------:R-:W-:-:S05]  /*3f40*/  @P2 IMAD.MOV.U32 R5, RZ, RZ, R9 ;  /* 0x000000ffff052224 */ /* 0x000fca00078e0009 */
[----:B------:R0:W-:Y:S02]  /*3f50*/  @P2 STG.E desc[UR36][R4.64+0xc4], R51 ;  /* 0x0000c43304002986 */ /* 0x0001e4000c101924 */
[----:B0-----:R-:W-:Y:S02]  /*3f60*/  @P1 IMAD.MOV.U32 R4, RZ, RZ, R6 ;  /* 0x000000ffff041224 */ /* 0x001fe400078e0006 */
[----:B------:R-:W-:-:S05]  /*3f70*/  @P1 IMAD.MOV.U32 R5, RZ, RZ, R7 ;  /* 0x000000ffff051224 */ /* 0x000fca00078e0007 */
[----:B------:R0:W-:Y:S04]  /*3f80*/  @P1 STG.E desc[UR36][R4.64+0xe0], R3 ;  /* 0x0000e00304001986 */ /* 0x0001e8000c101924 */
[----:B------:R1:W-:Y:S01]  /*3f90*/  @P0 STG.E desc[UR36][R6.64+0xe4], R53 ;  /* 0x0000e43506000986 */ /* 0x0003e2000c101924 */
[----:B0-----:R-:W-:Y:S02]  /*3fa0*/  @P4 IMAD.MOV.U32 R4, RZ, RZ, R8 ;  /* 0x000000ffff044224 */ /* 0x001fe400078e0008 */
[----:B------:R-:W-:-:S05]  /*3fb0*/  @P4 IMAD.MOV.U32 R5, RZ, RZ, R9 ;  /* 0x000000ffff054224 */ /* 0x000fca00078e0009 */
[----:B------:R1:W-:Y:S04]  /*3fc0*/  @P4 STG.E desc[UR36][R4.64+0xe0], R13 ;  /* 0x0000e00d04004986 */ /* 0x0003e8000c101924 */
[----:B------:R1:W-:Y:S02]  /*3fd0*/  @P3 STG.E desc[UR36][R8.64+0xe4], R55 ;  /* 0x0000e43708003986 */ /* 0x0003e4000c101924 */
.L_x_94:
[----:B------:R-:W-:Y:S05]  /*3fe0*/  BSYNC B0 ;  /* 0x0000000000007941 */ /* 0x000fea0003800000 */
.L_x_32:
[----:B------:R-:W-:Y:S01]  /*3ff0*/  IADD3 R16, P0, R16, UR38, RZ ;  /* 0x0000002610107c10 */ /* 0x000fe2000ff1e0ff */
[----:B------:R-:W-:Y:S01]  /*4000*/  ULDC.64 UR4, c[0x0][0x650] ;  /* 0x0001940000047ab9 */ /* 0x000fe20000000a00 */
[----:B------:R-:W-:Y:S01]  /*4010*/  PRMT R3, RZ, 0x7610, R3 ;  /* 0x00007610ff037816 */ /* 0x000fe20000000003 */
[----:B------:R-:W-:Y:S01]  /*4020*/  IMAD.MOV.U32 R70, RZ, RZ, -0x1 ;  /* 0xffffffffff467424 */ /* 0x000fe200078e00ff */
[----:B------:R-:W-:Y:S01]  /*4030*/  IADD3.X R17, R17, UR41, RZ, P0, !PT ;  /* 0x0000002911117c10 */ /* 0x000fe200087fe4ff */
[----:B------:R-:W-:Y:S01]  /*4040*/  IMAD.MOV.U32 R67, RZ, RZ, -0x1 ;  /* 0xffffffffff437424 */ /* 0x000fe200078e00ff */
[----:B------:R-:W-:-:S04]  /*4050*/  ISETP.GE.U32.AND P0, PT, R16, UR4, PT ;  /* 0x0000000410007c0c */ /* 0x000fc8000bf06070 */
[----:B------:R-:W-:-:S13]  /*4060*/  ISETP.GE.U32.AND.EX P0, PT, R17, UR5, PT, P0 ;  /* 0x0000000511007c0c */ /* 0x000fda000bf06100 */
[----:B------:R-:W-:Y:S05]  /*4070*/  @P0 BRA `(.L_x_95) ;  /* 0x00000004004c0947 */ /* 0x000fea0003800000 */
[----:B--2---:R-:W2:Y:S01]  /*4080*/  LDC.64 R10, c[0x0][0x628] ;  /* 0x00018a00ff0a7b82 */ /* 0x004ea20000000a00 */
[----:B---34-:R-:W3:Y:S01]  /*4090*/  S2R R12, SR_CTAID.X ;  /* 0x00000000000c7919 */ /* 0x018ee20000002500 */
[----:B-1----:R-:W-:Y:S02]  /*40a0*/  IMAD.MOV.U32 R8, RZ, RZ, R16 ;  /* 0x000000ffff087224 */ /* 0x002fe400078e0010 */
[----:B------:R-:W-:Y:S01]  /*40b0*/  IMAD.MOV.U32 R9, RZ, RZ, R17 ;  /* 0x000000ffff097224 */ /* 0x000fe200078e0011 */
[----:B------:R-:W1:Y:S03]  /*40c0*/  S2R R20, SR_CTAID.Y ;  /* 0x0000000000147919 */ /* 0x000e660000002600 */
[----:B------:R-:W4:Y:S08]  /*40d0*/  LDC R0, c[0x0][0x630] ;  /* 0x00018c00ff007b82 */ /* 0x000f300000000800 */
[----:B------:R-:W0:Y:S01]  /*40e0*/  LDC.64 R14, c[0x0][0x620] ;  /* 0x00018800ff0e7b82 */ /* 0x000e220000000a00 */
[----:B--2---:R-:W-:-:S04]  /*40f0*/  ISETP.NE.U32.AND P0, PT, R10, RZ, PT ;  /* 0x000000ff0a00720c */ /* 0x004fc80003f05070 */
[----:B------:R-:W-:-:S13]  /*4100*/  ISETP.NE.AND.EX P0, PT, R11, RZ, PT, P0 ;  /* 0x000000ff0b00720c */ /* 0x000fda0003f05300 */
[----:B01-34-:R-:W-:Y:S05]  /*4110*/  @!P0 BRA `(.L_x_96) ;  /* 0x0000000000288947 */ /* 0x01bfea0003800000 */
        /* <DEDUP_REMOVED lines=10> */
.L_x_96:
[-CC-:B------:R-:W-:Y:S01]  /*41c0*/  SHF.R.U64 R67, R8, R0.reuse, R9.reuse ;  /* 0x0000000008437219 */ /* 0x180fe20000001209 */
[----:B------:R-:W0:Y:S01]  /*41d0*/  LDC.64 R26, c[0x0][0x640] ;  /* 0x00019000ff1a7b82 */ /* 0x000e220000000a00 */
[----:B------:R-:W-:Y:S01]  /*41e0*/  SHF.R.U32.HI R0, RZ, R0, R9 ;  /* 0x00000000ff007219 */ /* 0x000fe20000011609 */
[----:B------:R-:W-:Y:S01]  /*41f0*/  ULDC UR4, c[0x0][0x150] ;  /* 0x0000540000047ab9 */ /* 0x000fe20000000800 */
[----:B------:R-:W-:Y:S02]  /*4200*/  IADD3 R3, P0, RZ, -R67, RZ ;  /* 0x80000043ff037210 */ /* 0x000fe40007f1e0ff */
[----:B------:R-:W-:-:S03]  /*4210*/  I2FP.F32.U32 R7, R12 ;  /* 0x0000000c00077245 */ /* 0x000fc60000201000 */
[----:B------:R-:W1:Y:S01]  /*4220*/  LDC R6, c[0x0][0x618] ;  /* 0x00018600ff067b82 */ /* 0x000e620000000800 */
[----:B------:R-:W-:Y:S02]  /*4230*/  IMAD.X R5, RZ, RZ, ~R0, P0 ;  /* 0x000000ffff057224 */ /* 0x000fe400000e0e00 */
[----:B------:R-:W-:Y:S01]  /*4240*/  FMUL R7, R7, UR4 ;  /* 0x0000000407077c20 */ /* 0x000fe20008400000 */
[----:B------:R-:W-:Y:S01]  /*4250*/  ULDC UR4, c[0x0][0x154] ;  /* 0x0000550000047ab9 */ /* 0x000fe20000000800 */
[-C--:B------:R-:W-:Y:S02]  /*4260*/  IMAD R0, R5, R14.reuse, RZ ;  /* 0x0000000e05007224 */ /* 0x080fe400078e02ff */
[C---:B------:R-:W-:Y:S01]  /*4270*/  IMAD.WIDE.U32 R4, R3.reuse, R14, R16 ;  /* 0x0000000e03047225 */ /* 0x040fe200078e0010 */
[----:B------:R-:W2:Y:S01]  /*4280*/  LDC R11, c[0x0][0x608] ;  /* 0x00018200ff0b7b82 */ /* 0x000ea20000000800 */
[----:B------:R-:W3:Y:S02]  /*4290*/  F2I.U32.TRUNC.NTZ R7, R7 ;  /* 0x0000000700077305 */ /* 0x000ee4000020f000 */
[----:B------:R-:W-:-:S04]  /*42a0*/  IMAD R3, R3, R15, R0 ;  /* 0x0000000f03037224 */ /* 0x000fc800078e0200 */
[----:B------:R-:W-:Y:S01]  /*42b0*/  IMAD.IADD R3, R5, 0x1, R3 ;  /* 0x0000000105037824 */ /* 0x000fe200078e0203 */
[----:B------:R-:W4:Y:S01]  /*42c0*/  LDC R8, c[0x0][0x658] ;  /* 0x00019600ff087b82 */ /* 0x000f220000000800 */
[----:B------:R-:W-:Y:S02]  /*42d0*/  I2FP.F32.U32 R5, R20 ;  /* 0x0000001400057245 */ /* 0x000fe40000201000 */
[----:B0-----:R-:W-:-:S04]  /*42e0*/  ISETP.NE.U32.AND P0, PT, R26, RZ, PT ;  /* 0x000000ff1a00720c */ /* 0x001fc80003f05070 */
[----:B------:R-:W-:Y:S01]  /*42f0*/  ISETP.NE.AND.EX P0, PT, R27, RZ, PT, P0 ;  /* 0x000000ff1b00720c */ /* 0x000fe20003f05300 */
[----:B------:R-:W0:Y:S01]  /*4300*/  LDC R9, c[0x0][0x144] ;  /* 0x00005100ff097b82 */ /* 0x000e220000000800 */
[-C--:B-1----:R-:W-:Y:S01]  /*4310*/  SHF.R.U64 R13, R4, R6.reuse, R3 ;  /* 0x00000006040d7219 */ /* 0x082fe20000001203 */
[----:B---3--:R-:W-:Y:S01]  /*4320*/  IMAD.MOV R7, RZ, RZ, -R7 ;  /* 0x000000ffff077224 */ /* 0x008fe200078e0a07 */
[----:B------:R-:W-:Y:S01]  /*4330*/  SHF.R.U32.HI R0, RZ, R6, R3 ;  /* 0x00000006ff007219 */ /* 0x000fe20000011603 */
[----:B------:R-:W-:-:S04]  /*4340*/  FMUL R6, R5, UR4 ;  /* 0x0000000405067c20 */ /* 0x000fc80008400000 */
[----:B------:R-:W1:Y:S01]  /*4350*/  LDC R21, c[0x0][0x148] ;  /* 0x00005200ff157b82 */ /* 0x000e620000000800 */
[----:B------:R3:W0:Y:S01]  /*4360*/  F2I.U32.TRUNC.NTZ R14, R6 ;  /* 0x00000006000e7305 */ /* 0x000622000020f000 */
[-CC-:B--2---:R-:W-:Y:S02]  /*4370*/  SHF.R.U64 R10, R13, R11.reuse, R0.reuse ;  /* 0x0000000b0d0a7219 */ /* 0x184fe40000001200 */
[----:B------:R-:W-:-:S04]  /*4380*/  SHF.R.U32.HI R3, RZ, R11, R0 ;  /* 0x0000000bff037219 */ /* 0x000fc80000011600 */
[----:B------:R-:W2:Y:S01]  /*4390*/  LDC R24, c[0x0][0x648] ;  /* 0x00019200ff187b82 */ /* 0x000ea20000000800 */
[-CC-:B----4-:R-:W-:Y:S02]  /*43a0*/  SHF.R.U64 R15, R10, R8.reuse, R3.reuse ;  /* 0x000000080a0f7219 */ /* 0x190fe40000001203 */
[----:B------:R-:W-:-:S03]  /*43b0*/  SHF.R.U32.HI R5, RZ, R8, R3 ;  /* 0x00000008ff057219 */ /* 0x000fc60000011603 */
[----:B------:R-:W-:Y:S02]  /*43c0*/  IMAD.MOV.U32 R4, RZ, RZ, R15 ;  /* 0x000000ffff047224 */ /* 0x000fe400078e000f */
[----:B------:R-:W4:Y:S01]  /*43d0*/  LDC R28, c[0x0][0x638] ;  /* 0x00018e00ff1c7b82 */ /* 0x000f220000000800 */
[----:B0-----:R-:W-:-:S07]  /*43e0*/  IMAD R25, R9, R7, R12 ;  /* 0x0000000709197224 */ /* 0x001fce00078e020c */
[----:B------:R-:W0:Y:S08]  /*43f0*/  LDC R29, c[0x0][0x610] ;  /* 0x00018400ff1d7b82 */ /* 0x000e300000000800 */
[----:B------:R-:W0:Y:S01]  /*4400*/  LDC R30, c[0x0][0x600] ;  /* 0x00018000ff1e7b82 */ /* 0x000e220000000800 */
[----:B-1-3--:R-:W-:Y:S05]  /*4410*/  @!P0 BRA `(.L_x_97) ;  /* 0x0000000000288947 */ /* 0x00afea0003800000 */
[----:B------:R-:W1:Y:S02]  /*4420*/  LDC R0, c[0x0][0x64c] ;  /* 0x00019300ff007b82 */ /* 0x000e640000000800 */
[----:B-1----:R-:W-:-:S05]  /*4430*/  IADD3 R3, P0, R15, R0, RZ ;  /* 0x000000000f037210 */ /* 0x002fca0007f1e0ff */
        /* <DEDUP_REMOVED lines=8> */
.L_x_97:
[----:B------:R-:W-:Y:S01]  /*44c0*/  ISETP.NE.AND P0, PT, R2, 0x1, PT ;  /* 0x000000010200780c */ /* 0x000fe20003f05270 */
[----:B------:R-:W-:Y:S01]  /*44d0*/  IMAD.MOV R14, RZ, RZ, -R14 ;  /* 0x000000ffff0e7224 */ /* 0x000fe200078e0a0e */
[----:B--2---:R-:W-:Y:S02]  /*44e0*/  SHF.R.U64 R0, R4, R24, R5 ;  /* 0x0000001804007219 */ /* 0x004fe40000001205 */
[----:B------:R-:W-:Y:S02]  /*44f0*/  LOP3.LUT R3, R10, R65, RZ, 0xc0, !PT ;  /* 0x000000410a037212 */ /* 0x000fe400078ec0ff */
[----:B------:R-:W-:Y:S01]  /*4500*/  LOP3.LUT R6, R13, R64, RZ, 0xc0, !PT ;  /* 0x000000400d067212 */ /* 0x000fe200078ec0ff */
[----:B------:R-:W-:Y:S02]  /*4510*/  IMAD.MOV R4, RZ, RZ, -R0 ;  /* 0x000000ffff047224 */ /* 0x000fe400078e0a00 */
[----:B------:R-:W-:Y:S02]  /*4520*/  IMAD R0, R60, R0, R3 ;  /* 0x000000003c007224 */ /* 0x000fe400078e0203 */
[----:B----4-:R-:W-:-:S02]  /*4530*/  IMAD R3, R4, R28, R15 ;  /* 0x0000001c04037224 */ /* 0x010fc400078e020f */
[----:B------:R-:W-:Y:S02]  /*4540*/  @P0 IMAD R25, R21, R14, R20 ;  /* 0x0000000e15190224 */ /* 0x000fe400078e0214 */
[----:B0-----:R-:W-:Y:S02]  /*4550*/  IMAD R5, R3, R30, R6 ;  /* 0x0000001e03057224 */ /* 0x001fe400078e0206 */
[----:B------:R-:W-:Y:S02]  /*4560*/  IMAD R0, R0, R29, R25 ;  /* 0x0000001d00007224 */ /* 0x000fe400078e0219 */
[----:B------:R-:W-:-:S03]  /*4570*/  IMAD.MOV.U32 R4, RZ, RZ, 0x1 ;  /* 0x00000001ff047424 */ /* 0x000fc600078e00ff */
[----:B------:R-:W-:Y:S02]  /*4580*/  SEL R70, R5, R0, !P0 ;  /* 0x0000000005467207 */ /* 0x000fe40004000000 */
[----:B------:R-:W-:Y:S02]  /*4590*/  PRMT R3, R4, 0x7610, R3 ;  /* 0x0000761004037816 */ /* 0x000fe40000000003 */
[----:B------:R-:W-:-:S07]  /*45a0*/  SEL R0, R0, R5, !P0 ;  /* 0x0000000500007207 */ /* 0x000fce0004000000 */
.L_x_95:
[----:B------:R-:W-:Y:S01]  /*45b0*/  UIADD3 UR42, UR43, UR42, URZ ;  /* 0x0000002a2b2a7290 */ /* 0x000fe2000fffe03f */
[----:B------:R-:W-:Y:S01]  /*45c0*/  LOP3.LUT P0, RZ, R3, 0xff, RZ, 0xc0, !PT ;  /* 0x000000ff03ff7812 */ /* 0x000fe2000780c0ff */
[----:B------:R-:W-:Y:S02]  /*45d0*/  IMAD.MOV.U32 R71, RZ, RZ, R0 ;  /* 0x000000ffff477224 */ /* 0x000fe400078e0000 */
[----:B------:R-:W-:Y:S02]  /*45e0*/  USHF.R.U32.HI UR4, URZ, 0x2, UR42 ;  /* 0x000000023f047899 */ /* 0x000fe4000801162a */
[----:B------:R-:W-:Y:S02]  /*45f0*/  UISETP.GT.U32.AND UP1, UPT, UR42, 0x3, UPT ;  /* 0x000000032a00788c */ /* 0x000fe4000bf24070 */
[----:B------:R-:W-:Y:S02]  /*4600*/  ULOP3.LUT UR4, UR4, 0x1, URZ, 0xc0, !UPT ;  /* 0x0000000104047892 */ /* 0x000fe4000f8ec03f */
[----:B------:R-:W-:-:S02]  /*4610*/  UISETP.LT.U32.AND UP1, UPT, UR43, 0x4, UP1 ;  /* 0x000000042b00788c */ /* 0x000fc40008f21070 */
[----:B------:R-:W-:Y:S02]  /*4620*/  UISETP.NE.U32.AND UP0, UPT, UR4, 0x1, UPT ;  /* 0x000000010400788c */ /* 0x000fe4000bf05070 */
[----:B------:R-:W-:Y:S02]  /*4630*/  USEL UR5, URZ, 0x1, !UP1 ;  /* 0x000000013f057887 */ /* 0x000fe4000c800000 */
[----:B------:R-:W-:Y:S02]  /*4640*/  UISETP.GT.U32.AND UP0, UPT, UR43, 0x3, !UP0 ;  /* 0x000000032b00788c */ /* 0x000fe4000c704070 */
[----:B------:R-:W-:Y:S02]  /*4650*/  ULOP3.LUT UR42, UR42, 0x3, URZ, 0xc0, !UPT ;  /* 0x000000032a2a7892 */ /* 0x000fe4000f8ec03f */
[----:B------:R-:W-:-:S04]  /*4660*/  USEL UR4, URZ, 0x1, !UP0 ;  /* 0x000000013f047887 */ /* 0x000fc8000c000000 */
[----:B------:R-:W-:Y:S01]  /*4670*/  ULOP3.LUT UR40, UR4, UR40, UR5, 0x96, !UPT ;  /* 0x0000002804287292 */ /* 0x000fe2000f8e9605 */
[----:B------:R-:W-:Y:S11]  /*4680*/  @P0 BRA `(.L_x_98) ;  /* 0xffffffcc00600947 */ /* 0x000ff6000383ffff */
[----:B------:R-:W-:Y:S05]  /*4690*/  EXIT ;  /* 0x000000000000794d */ /* 0x000fea0003800000 */
.L_x_7:
        /* <DEDUP_REMOVED lines=26> */
.L_x_100:
[----:B------:R-:W0:Y:S01]  /*4840*/  LDC.64 R28, c[0x0][0x640] ;  /* 0x00019000ff1c7b82 */ /* 0x000e220000000a00 */
[-CC-:B------:R-:W-:Y:S01]  /*4850*/  SHF.R.U64 R21, R14, R6.reuse, R15.reuse ;  /* 0x000000060e157219 */ /* 0x180fe2000000120f */
[----:B------:R-:W-:Y:S01]  /*4860*/  IMAD.MOV.U32 R30, RZ, RZ, 0x1 ;  /* 0x00000001ff1e7424 */ /* 0x000fe200078e00ff */
[----:B------:R-:W-:Y:S02]  /*4870*/  SHF.R.U32.HI R6, RZ, R6, R15 ;  /* 0x00000006ff067219 */ /* 0x000fe4000001160f */
[----:B------:R-:W-:-:S03]  /*4880*/  IADD3 R13, P0, RZ, -R21, RZ ;  /* 0x80000015ff0d7210 */ /* 0x000fc60007f1e0ff */
[----:B------:R-:W1:Y:S02]  /*4890*/  LDC R12, c[0x0][0x618] ;  /* 0x00018600ff0c7b82 */ /* 0x000e640000000800 */
[----:B------:R-:W-:-:S04]  /*48a0*/  IMAD.X R11, RZ, RZ, ~R6, P0 ;  /* 0x000000ffff0b7224 */ /* 0x000fc800000e0e06 */
[-C--:B------:R-:W-:Y:S02]  /*48b0*/  IMAD R6, R11, R24.reuse, RZ ;  /* 0x000000180b067224 */ /* 0x080fe400078e02ff */
[----:B------:R-:W2:Y:S01]  /*48c0*/  LDC R14, c[0x0][0x608] ;  /* 0x00018200ff0e7b82 */ /* 0x000ea20000000800 */
[----:B------:R-:W-:-:S04]  /*48d0*/  IMAD.WIDE.U32 R10, R13, R24, R16 ;  /* 0x000000180d0a7225 */ /* 0x000fc800078e0010 */
[----:B------:R-:W-:-:S03]  /*48e0*/  IMAD R13, R13, R25, R6 ;  /* 0x000000190d0d7224 */ /* 0x000fc600078e0206 */
[----:B------:R-:W3:Y:S01]  /*48f0*/  LDC R27, c[0x0][0x658] ;  /* 0x00019600ff1b7b82 */ /* 0x000ee20000000800 */
[----:B------:R-:W-:Y:S01]  /*4900*/  IMAD.IADD R11, R11, 0x1, R13 ;  /* 0x000000010b0b7824 */ /* 0x000fe200078e020d */
[----:B0-----:R-:W-:-:S04]  /*4910*/  ISETP.NE.U32.AND P0, PT, R28, RZ, PT ;  /* 0x000000ff1c00720c */ /* 0x001fc80003f05070 */
[----:B------:R-:W-:Y:S02]  /*4920*/  ISETP.NE.AND.EX P0, PT, R29, RZ, PT, P0 ;  /* 0x000000ff1d00720c */ /* 0x000fe40003f05300 */
[----:B------:R-:W0:Y:S01]  /*4930*/  LDC R20, c[0x0][0x600] ;  /* 0x00018000ff147b82 */ /* 0x000e220000000800 */
[-CC-:B-1----:R-:W-:Y:S01]  /*4940*/  SHF.R.U64 R8, R10, R12.reuse, R11.reuse ;  /* 0x0000000c0a087219 */ /* 0x182fe2000000120b */
[----:B------:R-:W-:Y:S01]  /*4950*/  IMAD.MOV.U32 R10, RZ, RZ, -0x1 ;  /* 0xffffffffff0a7424 */ /* 0x000fe200078e00ff */
[----:B------:R-:W-:-:S05]  /*4960*/  SHF.R.U32.HI R11, RZ, R12, R11 ;  /* 0x0000000cff0b7219 */ /* 0x000fca000001160b */
[----:B------:R-:W1:Y:S01]  /*4970*/  LDC R24, c[0x0][0x648] ;  /* 0x00019200ff187b82 */ /* 0x000e620000000800 */
[-CC-:B--2---:R-:W-:Y:S02]  /*4980*/  SHF.R.U64 R23, R8, R14.reuse, R11.reuse ;  /* 0x0000000e08177219 */ /* 0x184fe4000000120b */
[----:B------:R-:W-:-:S05]  /*4990*/  SHF.R.U32.HI R6, RZ, R14, R11 ;  /* 0x0000000eff067219 */ /* 0x000fca000001160b */
[----:B------:R-:W2:Y:S01]  /*49a0*/  LDC R26, c[0x0][0x638] ;  /* 0x00018e00ff1a7b82 */ /* 0x000ea20000000800 */
[-C--:B---3--:R-:W-:Y:S02]  /*49b0*/  SHF.L.U32 R10, R10, R27.reuse, RZ ;  /* 0x0000001b0a0a7219 */ /* 0x088fe400000006ff */
[-CC-:B------:R-:W-:Y:S02]  /*49c0*/  SHF.R.U64 R25, R23, R27.reuse, R6.reuse ;  /* 0x0000001b17197219 */ /* 0x180fe40000001206 */
[----:B------:R-:W-:Y:S02]  /*49d0*/  LOP3.LUT R32, RZ, R10, RZ, 0x33, !PT ;  /* 0x0000000aff207212 */ /* 0x000fe400078e33ff */
[----:B------:R-:W-:Y:S01]  /*49e0*/  SHF.R.U32.HI R11, RZ, R27, R6 ;  /* 0x0000001bff0b7219 */ /* 0x000fe20000011606 */
[----:B------:R-:W3:Y:S01]  /*49f0*/  LDC R31, c[0x0][0x610] ;  /* 0x00018400ff1f7b82 */ /* 0x000ee20000000800 */
[----:B------:R-:W-:Y:S01]  /*4a00*/  IMAD.MOV.U32 R10, RZ, RZ, R25 ;  /* 0x000000ffff0a7224 */ /* 0x000fe200078e0019 */
[----:B------:R-:W-:Y:S06]  /*4a10*/  @!P0 BRA `(.L_x_101) ;  /* 0x0000000000288947 */ /* 0x000fec0003800000 */
        /* <DEDUP_REMOVED lines=10> */
.L_x_101:
[----:B------:R-:W-:Y:S02]  /*4ac0*/  ISETP.NE.AND P0, PT, R2, 0x1, PT ;  /* 0x000000010200780c */ /* 0x000fe40003f05270 */
[----:B-1----:R-:W-:Y:S01]  /*4ad0*/  SHF.R.U64 R6, R10, R24, R11 ;  /* 0x000000180a067219 */ /* 0x002fe2000000120b */
[----:B0-----:R-:W-:Y:S01]  /*4ae0*/  VIADD R11, R20, 0xffffffff ;  /* 0xffffffff140b7836 */ /* 0x001fe20000000000 */
[----:B------:R-:W-:Y:S02]  /*4af0*/  SHF.L.U32 R30, R30, R27, RZ ;  /* 0x0000001b1e1e7219 */ /* 0x000fe400000006ff */
[----:B------:R-:W-:Y:S01]  /*4b00*/  LOP3.LUT R5, R23, R32, RZ, 0xc0, !PT ;  /* 0x0000002017057212 */ /* 0x000fe200078ec0ff */
[----:B------:R-:W-:-:S04]  /*4b10*/  IMAD.MOV R10, RZ, RZ, -R6 ;  /* 0x000000ffff0a7224 */ /* 0x000fc800078e0a06 */
[----:B------:R-:W-:Y:S01]  /*4b20*/  IMAD R6, R30, R6, R5 ;  /* 0x000000061e067224 */ /* 0x000fe200078e0205 */
[----:B------:R-:W-:Y:S01]  /*4b30*/  LOP3.LUT R5, R8, R11, RZ, 0xc0, !PT ;  /* 0x0000000b08057212 */ /* 0x000fe200078ec0ff */
[----:B------:R-:W-:Y:S02]  /*4b40*/  @P0 IMAD R7, R9, R22, R4 ;  /* 0x0000001609070224 */ /* 0x000fe400078e0204 */
[----:B--2---:R-:W-:Y:S02]  /*4b50*/  IMAD R4, R10, R26, R25 ;  /* 0x0000001a0a047224 */ /* 0x004fe400078e0219 */
[----:B---3--:R-:W-:Y:S02]  /*4b60*/  IMAD R7, R6, R31, R7 ;  /* 0x0000001f06077224 */ /* 0x008fe400078e0207 */
[----:B------:R-:W-:Y:S02]  /*4b70*/  IMAD R4, R4, R20, R5 ;  /* 0x0000001404047224 */ /* 0x000fe400078e0205 */
[----:B------:R-:W-:-:S02]  /*4b80*/  IMAD.MOV.U32 R8, RZ, RZ, 0x1 ;  /* 0x00000001ff087424 */ /* 0x000fc400078e00ff */
[----:B------:R-:W-:Y:S01]  /*4b90*/  IMAD.MOV.U32 R6, RZ, RZ, R21 ;  /* 0x000000ffff067224 */ /* 0x000fe200078e0015 */
[----:B------:R-:W-:Y:S02]  /*4ba0*/  SEL R19, R4, R7, !P0 ;  /* 0x0000000704137207 */ /* 0x000fe40004000000 */
[----:B------:R-:W-:-:S07]  /*4bb0*/  SEL R20, R7, R4, !P0 ;  /* 0x0000000407147207 */ /* 0x000fce0004000000 */
.L_x_99:
[----:B------:R-:W-:-:S08]  /*4bc0*/  NOP ;  /* 0x0000000000007918 */ /* 0x000fd00000000000 */
[----:B------:R-:W0:-:S00]  /*4bd0*/  USETMAXREG.DEALLOC.CTAPOOL 0x28 ;  /* 0x00000028000079c8 */ /* 0x000e0000080e0500 */
[----:B0-----:R-:W-:-:S13]  /*4be0*/  ISETP.NE.AND P0, PT, R3, RZ, PT ;  /* 0x000000ff0300720c */ /* 0x001fda0003f05270 */
[----:B------:R-:W-:Y:S05]  /*4bf0*/  @P0 EXIT ;  /* 0x000000000000094d */ /* 0x000fea0003800000 */
[----:B------:R-:W-:Y:S01]  /*4c00*/  LOP3.LUT P0, RZ, R8, 0xff, RZ, 0xc0, !PT ;  /* 0x000000ff08ff7812 */ /* 0x000fe2000780c0ff */
[----:B------:R-:W-:Y:S02]  /*4c10*/  IMAD.MOV.U32 R3, RZ, RZ, 0x1 ;  /* 0x00000001ff037424 */ /* 0x000fe400078e00ff */
[----:B------:R-:W-:-:S10]  /*4c20*/  IMAD.MOV.U32 R8, RZ, RZ, RZ ;  /* 0x000000ffff087224 */ /* 0x000fd400078e00ff */
[----:B------:R-:W-:Y:S05]  /*4c30*/  @!P0 BRA `(.L_x_102) ;  /* 0x0000000c00588947 */ /* 0x000fea0003800000 */
[----:B------:R-:W0:Y:S01]  /*4c40*/  LDC R3, c[0x0][0x28c] ;  /* 0x0000a300ff037b82 */ /* 0x000e220000000800 */
[----:B------:R-:W-:Y:S01]  /*4c50*/  ULDC UR5, c[0x0][0x658] ;  /* 0x0001960000057ab9 */ /* 0x000fe20000000800 */
[----:B------:R-:W-:Y:S01]  /*4c60*/  UMOV UR6, 0xffffffff ;  /* 0xffffffff00067882 */ /* 0x000fe20000000000 */
[----:B------:R-:W-:Y:S01]  /*4c70*/  BSSY B0, `(.L_x_102) ;  /* 0x00000d2000007945 */ /* 0x000fe20003800000 */
[----:B------:R-:W-:Y:S01]  /*4c80*/  USHF.L.U32 UR6, UR6, UR5, URZ ;  /* 0x0000000506067299 */ /* 0x000fe2000800063f */
[----:B------:R-:W-:Y:S01]  /*4c90*/  IMAD.MOV.U32 R10, RZ, RZ, 0x1 ;  /* 0x00000001ff0a7424 */ /* 0x000fe200078e00ff */
[----:B------:R-:W-:Y:S01]  /*4ca0*/  LOP3.LUT R13, R18, 0x2, RZ, 0xfc, !PT ;  /* 0x00000002120d7812 */ /* 0x000fe200078efcff */
[----:B------:R-:W-:Y:S01]  /*4cb0*/  IMAD.MOV.U32 R8, RZ, RZ, RZ ;  /* 0x000000ffff087224 */ /* 0x000fe200078e00ff */
[----:B------:R-:W1:Y:S01]  /*4cc0*/  S2UR UR8, SR_CgaCtaId ;  /* 0x00000000000879c3 */ /* 0x000e620000008800 */
[----:B------:R-:W-:Y:S01]  /*4cd0*/  ULDC UR4, c[0x0][0x600] ;  /* 0x0001800000047ab9 */ /* 0x000fe20000000800 */
[----:B------:R-:W-:Y:S01]  /*4ce0*/  UMOV UR7, 0x1 ;  /* 0x0000000100077882 */ /* 0x000fe20000000000 */
[----:B------:R-:W-:-:S02]  /*4cf0*/  UIADD3 UR4, UR4, -0x1, URZ ;  /* 0xffffffff04047890 */ /* 0x000fc4000fffe03f */
[----:B------:R-:W-:Y:S02]  /*4d00*/  USHF.L.U32 UR5, UR7, UR5, URZ ;  /* 0x0000000507057299 */ /* 0x000fe4000800063f */
[----:B------:R-:W-:Y:S01]  /*4d10*/  ULOP3.LUT UR6, URZ, UR6, URZ, 0x33, !UPT ;  /* 0x000000063f067292 */ /* 0x000fe2000f8e333f */
[----:B------:R-:W-:Y:S01]  /*4d20*/  ULDC.64 UR30, c[0x0][0x198] ;  /* 0x00006600001e7ab9 */ /* 0x000fe20000000a00 */
[----:B0-----:R-:W-:-:S05]  /*4d30*/  VIADD R3, R3, 0x3f ;  /* 0x0000003f03037836 */ /* 0x001fca0000000000 */
[----:B------:R-:W-:Y:S01]  /*4d40*/  SHF.R.S32.HI R4, RZ, 0x1f, R3 ;  /* 0x0000001fff047819 */ /* 0x000fe20000011403 */
[----:B-1----:R-:W-:-:S03]  /*4d50*/  IMAD.U32 R11, RZ, RZ, UR8 ;  /* 0x00000008ff0b7e24 */ /* 0x002fc6000f8e00ff */
[----:B------:R-:W-:Y:S01]  /*4d60*/  LEA.HI R4, R4, R3, RZ, 0x6 ;  /* 0x0000000304047211 */ /* 0x000fe200078f30ff */
[----:B------:R-:W-:-:S03]  /*4d70*/  IMAD.MOV.U32 R3, RZ, RZ, 0x1 ;  /* 0x00000001ff037424 */ /* 0x000fc600078e00ff */
[----:B------:R-:W-:-:S05]  /*4d80*/  SHF.R.S32.HI R9, RZ, 0x6, R4 ;  /* 0x00000006ff097819 */ /* 0x000fca0000011404 */
[----:B------:R-:W-:-:S07]  /*4d90*/  VIADD R12, R9, 0x1 ;  /* 0x00000001090c7836 */ /* 0x000fce0000000000 */
.L_x_113:
[----:B------:R-:W-:-:S03]  /*4da0*/  UMOV UR7, 0xffffffff ;  /* 0xffffffff00077882 */ /* 0x000fc60000000000 */
[----:B------:R-:W-:Y:S05]  /*4db0*/  BRA.DIV UR7, `(.L_x_103) ;  /* 0x0000000e07e07947 */ /* 0x000fea000b800000 */
[----:B------:R-:W-:-:S13]  /*4dc0*/  ELECT P6, URZ, PT ;  /* 0x00000000003f782f */ /* 0x000fda00038c0000 */
.L_x_124:
[----:B------:R-:W0:Y:S01]  /*4dd0*/  LDC R4, c[0x0][0x28c] ;  /* 0x0000a300ff047b82 */ /* 0x000e220000000800 */
[----:B------:R-:W-:Y:S01]  /*4de0*/  BSSY B1, `(.L_x_104) ;  /* 0x0000047000017945 */ /* 0x000fe20003800000 */
[----:B0-----:R-:W-:-:S13]  /*4df0*/  ISETP.LT.OR P6, PT, R4, 0x1, !P6 ;  /* 0x000000010400780c */ /* 0x001fda00077c1670 */
[----:B------:R-:W-:Y:S05]  /*4e00*/  @P6 BRA `(.L_x_105) ;  /* 0x0000000400106947 */ /* 0x000fea0003800000 */
[----:B------:R-:W-:Y:S02]  /*4e10*/  IMAD R20, R20, 0x8, R11 ;  /* 0x0000000814147824 */ /* 0x000fe400078e020b */
[----:B------:R-:W-:Y:S02]  /*4e20*/  IMAD.SHL.U32 R21, R19, 0x40, RZ ;  /* 0x0000004013157824 */ /* 0x000fe400078e00ff */
[----:B------:R-:W-:Y:S02]  /*4e30*/  IMAD.MOV.U32 R22, RZ, RZ, RZ ;  /* 0x000000ffff167224 */ /* 0x000fe400078e00ff */
[----:B------:R-:W-:Y:S02]  /*4e40*/  IMAD.MOV.U32 R4, RZ, RZ, R12 ;  /* 0x000000ffff047224 */ /* 0x000fe400078e000c */
[----:B------:R-:W-:Y:S02]  /*4e50*/  IMAD.MOV.U32 R5, RZ, RZ, R3 ;  /* 0x000000ffff057224 */ /* 0x000fe400078e0003 */
[----:B------:R-:W-:-:S02]  /*4e60*/  IMAD.MOV.U32 R14, RZ, RZ, R8 ;  /* 0x000000ffff0e7224 */ /* 0x000fc400078e0008 */
[----:B------:R-:W-:-:S07]  /*4e70*/  IMAD.SHL.U32 R19, R20, 0x10, RZ ;  /* 0x0000001014137824 */ /* 0x000fce00078e00ff */
.L_x_108:
[----:B------:R-:W0:Y:S01]  /*4e80*/  S2UR UR7, SR_CgaCtaId ;  /* 0x00000000000779c3 */ /* 0x000e220000008800 */
[----:B------:R-:W-:Y:S02]  /*4e90*/  MOV R20, 0x400 ;  /* 0x0000040000147802 */ /* 0x000fe40000000f00 */
[----:B------:R-:W-:Y:S02]  /*4ea0*/  SHF.L.U32 R7, R5, 0x1f, RZ ;  /* 0x0000001f05077819 */ /* 0x000fe400000006ff */
[----:B------:R-:W-:-:S13]  /*4eb0*/  ISETP.NE.AND P1, PT, R0, RZ, PT ;  /* 0x000000ff0000720c */ /* 0x000fda0003f25270 */
[----:B------:R-:W1:Y:S01]  /*4ec0*/  @!P1 LDC R15, c[0x0][0x500] ;  /* 0x00014000ff0f9b82 */ /* 0x000e620000000800 */
[----:B0-----:R-:W-:-:S05]  /*4ed0*/  IMAD.U32 R11, RZ, RZ, UR7 ;  /* 0x00000007ff0b7e24 */ /* 0x001fca000f8e00ff */
[----:B------:R-:W-:-:S05]  /*4ee0*/  LEA R23, R11, R20, 0x18 ;  /* 0x000000140b177211 */ /* 0x000fca00078ec0ff */
[----:B------:R-:W-:-:S04]  /*4ef0*/  IMAD R20, R14, 0x8, R23 ;  /* 0x000000080e147824 */ /* 0x000fc800078e0217 */
[----:B------:R-:W0:Y:S02]  /*4f00*/  SYNCS.PHASECHK.TRANS64.TRYWAIT P0, [R20+URZ+0x20], R7 ;  /* 0x00002007140075a7 */ /* 0x000e24000800017f */
[----:B01----:R-:W-:Y:S05]  /*4f10*/  @!P0 BRA `(.L_x_106) ;  /* 0x0000000c00a88947 */ /* 0x003fea0003800000 */
.L_x_125:
[----:B0-----:R-:W-:Y:S01]  /*4f20*/  PRMT R7, R13, 0x9910, RZ ;  /* 0x000099100d077816 */ /* 0x001fe200000000ff */
[----:B------:R0:W-:Y:S03]  /*4f30*/  @!P1 SYNCS.ARRIVE.TRANS64 RZ, [R20+URZ], R15 ;  /* 0x0000000f14ff99a7 */ /* 0x0001e6000800003f */
[----:B------:R-:W-:-:S13]  /*4f40*/  ISETP.NE.AND P0, PT, R7, 0x2, PT ;  /* 0x000000020700780c */ /* 0x000fda0003f05270 */
[----:B0-----:R-:W-:Y:S05]  /*4f50*/  @P0 BRA `(.L_x_107) ;  /* 0x0000000000040947 */ /* 0x001fea0003800000 */
[----:B------:R-:W-:Y:S01]  /*4f60*/  BPT.TRAP 0x1 ;  /* 0x000000040000795c */ /* 0x000fe20000300000 */
.L_x_107:
[----:B------:R-:W-:Y:S01]  /*4f70*/  IMAD R7, R14, 0x10, R11 ;  /* 0x000000100e077824 */ /* 0x000fe200078e020b */
[----:B------:R-:W-:Y:S01]  /*4f80*/  R2UR UR34, R22 ;  /* 0x00000000162272ca */ /* 0x000fe200000e0000 */
[----:B------:R-:W-:Y:S01]  /*4f90*/  VIADD R4, R4, 0xffffffff ;  /* 0xffffffff04047836 */ /* 0x000fe20000000000 */
[----:B------:R-:W-:Y:S01]  /*4fa0*/  R2UR UR33, R20 ;  /* 0x00000000142172ca */ /* 0x000fe200000e0000 */
[----:B------:R-:W-:Y:S01]  /*4fb0*/  IMAD.SHL.U32 R7, R7, 0x200, RZ ;  /* 0x0000020007077824 */ /* 0x000fe200078e00ff */
[----:B------:R-:W-:Y:S01]  /*4fc0*/  R2UR UR36, R6 ;  /* 0x00000000062472ca */ /* 0x000fe200000e0000 */
[----:B------:R-:W-:Y:S01]  /*4fd0*/  UIADD3 UR14, UP0, UR30, 0xf0, URZ ;  /* 0x000000f01e0e7890 */ /* 0x000fe2000ff1e03f */
[----:B------:R-:W-:Y:S01]  /*4fe0*/  R2UR UR35, R19 ;  /* 0x00000000132372ca */ /* 0x000fe200000e0000 */
[--C-:B------:R-:W-:Y:S01]  /*4ff0*/  IMAD R7, R7, 0x4, R23.reuse ;  /* 0x0000000407077824 */ /* 0x100fe200078e0217 */
[----:B------:R-:W-:Y:S01]  /*5000*/  R2UR UR19, R21 ;  /* 0x00000000151372ca */ /* 0x000fe200000e0000 */
[----:B------:R-:W-:Y:S01]  /*5010*/  IMAD R23, R14, 0x4000, R23 ;  /* 0x000040000e177824 */ /* 0x000fe200078e0217 */
[----:B------:R-:W-:Y:S01]  /*5020*/  UIADD3 UR42, UP1, UR30, 0x1f0, URZ ;  /* 0x000001f01e2a7890 */ /* 0x000fe2000ff3e03f */
[----:B------:R-:W-:Y:S01]  /*5030*/  ISETP.GT.AND P1, PT, R4, 0x1, PT ;  /* 0x000000010400780c */ /* 0x000fe20003f24270 */
[----:B------:R-:W-:Y:S01]  /*5040*/  UIADD3.X UR15, URZ, UR31, URZ, UP0, !UPT ;  /* 0x0000001f3f0f7290 */ /* 0x000fe200087fe43f */
[----:B------:R-:W-:Y:S01]  /*5050*/  R2UR UR24, R7 ;  /* 0x00000000071872ca */ /* 0x000fe200000e0000 */
[----:B------:R-:W-:Y:S01]  /*5060*/  UIADD3 UR26, UR34, 0x20, URZ ;  /* 0x00000020221a7890 */ /* 0x000fe2000fffe03f */
[----:B------:R-:W-:Y:S01]  /*5070*/  R2UR UR8, R23 ;  /* 0x00000000170872ca */ /* 0x000fe200000e0000 */
[----:B------:R-:W-:Y:S01]  /*5080*/  UIADD3.X UR43, URZ, UR31, URZ, UP1, !UPT ;  /* 0x0000001f3f2b7290 */ /* 0x000fe20008ffe43f */
[----:B------:R-:W-:Y:S01]  /*5090*/  VIADD R14, R14, 0x1 ;  /* 0x000000010e0e7836 */ /* 0x000fe20000000000 */
[----:B------:R-:W-:Y:S01]  /*50a0*/  UMOV UR7, 0xff0000 ;  /* 0x00ff000000077882 */ /* 0x000fe20000000000 */
[----:B------:R-:W-:Y:S01]  /*50b0*/  UMOV UR22, 0x0 ;  /* 0x0000000000167882 */ /* 0x000fe20000000000 */
[----:B------:R-:W-:Y:S01]  /*50c0*/  UMOV UR23, 0x10000000 ;  /* 0x1000000000177882 */ /* 0x000fe20000000000 */
[----:B------:R-:W-:Y:S01]  /*50d0*/  UMOV UR25, UR33 ;  /* 0x0000002100197c82 */ /* 0x000fe20008000000 */
[----:B------:R-:W-:Y:S01]  /*50e0*/  ISETP.NE.AND P0, PT, R14, 0x4, PT ;  /* 0x000000040e00780c */ /* 0x000fe20003f05270 */
[----:B------:R-:W-:Y:S01]  /*50f0*/  UMOV UR28, UR36 ;  /* 0x00000024001c7c82 */ /* 0x000fe20008000000 */
[----:B------:R-:W-:Y:S01]  /*5100*/  UMOV UR27, UR35 ;  /* 0x00000023001b7c82 */ /* 0x000fe20008000000 */
[----:B------:R-:W-:Y:S01]  /*5110*/  UMOV UR17, UR33 ;  /* 0x0000002100117c82 */ /* 0x000fe20008000000 */
[----:B------:R-:W-:Y:S01]  /*5120*/  UIADD3 UR32, UR24, 0x100, URZ ;  /* 0x0000010018207890 */ /* 0x000fe2000fffe03f */
[----:B------:R-:W-:Y:S01]  /*5130*/  SEL R20, RZ, 0x1, P0 ;  /* 0x00000001ff147807 */ /* 0x000fe20000000000 */
[----:B------:R-:W-:Y:S01]  /*5140*/  UIADD3 UR24, UR24, 0x4100, URZ ;  /* 0x0000410018187890 */ /* 0x000fe2000fffe03f */
[----:B------:R-:W-:Y:S01]  /*5150*/  VIADD R22, R22, 0x40 ;  /* 0x0000004016167836 */ /* 0x000fe20000000000 */
[----:B------:R-:W-:Y:S01]  /*5160*/  UIADD3 UR16, UR8, 0x20100, URZ ;  /* 0x0002010008107890 */ /* 0x000fe2000fffe03f */
[----:B------:R-:W-:Y:S01]  /*5170*/  LOP3.LUT R5, R5, R20, RZ, 0x3c, !PT ;  /* 0x0000001405057212 */ /* 0x000fe200078e3cff */
[----:B------:R-:W-:Y:S01]  /*5180*/  UIADD3 UR8, UR8, 0x22100, URZ ;  /* 0x0002210008087890 */ /* 0x000fe2000fffe03f */
[----:B------:R-:W-:Y:S01]  /*5190*/  SEL R14, R14, RZ, P0 ;  /* 0x000000ff0e0e7207 */ /* 0x000fe20000000000 */
[----:B------:R-:W-:Y:S01]  /*51a0*/  UMOV UR18, UR34 ;  /* 0x0000002200127c82 */ /* 0x000fe20008000000 */
[----:B------:R-:W-:Y:S01]  /*51b0*/  UMOV UR20, UR36 ;  /* 0x0000002400147c82 */ /* 0x000fe20008000000 */
[----:B------:R0:W-:Y:S01]  /*51c0*/  UTMALDG.3D.MULTICAST [UR32], [UR14], UR7, desc[UR22] ;  /* 0x000016200e0073b4 */ /* 0x0001e20008011807 */
[----:B------:R-:W-:Y:S01]  /*51d0*/  UMOV UR9, UR33 ;  /* 0x0000002100097c82 */ /* 0x000fe20008000000 */
[----:B------:R-:W-:Y:S01]  /*51e0*/  UMOV UR11, UR19 ;  /* 0x00000013000b7c82 */ /* 0x000fe20008000000 */
[----:B------:R-:W-:Y:S01]  /*51f0*/  UMOV UR12, UR36 ;  /* 0x00000024000c7c82 */ /* 0x000fe20008000000 */
[----:B------:R-:W-:Y:S01]  /*5200*/  UMOV UR10, UR26 ;  /* 0x0000001a000a7c82 */ /* 0x000fe20008000000 */
[----:B------:R0:W-:Y:S01]  /*5210*/  UTMALDG.3D.MULTICAST [UR24], [UR14], UR7, desc[UR22] ;  /* 0x000016180e0073b4 */ /* 0x0001e20008011807 */
[----:B------:R0:W-:Y:S01]  /*5220*/  UTMALDG.3D [UR16], [UR42], desc[UR22] ;  /* 0x000016102a0075b4 */ /* 0x0001e20008011000 */
[----:B------:R0:W-:Y:S02]  /*5230*/  UTMALDG.3D [UR8], [UR42], desc[UR22] ;  /* 0x000016082a0075b4 */ /* 0x0001e40008011000 */
[----:B0-----:R-:W-:Y:S05]  /*5240*/  @P1 BRA `(.L_x_108) ;  /* 0xfffffffc000c1947 */ /* 0x001fea000383ffff */
.L_x_105:
[----:B------:R-:W-:Y:S05]  /*5250*/  BSYNC B1 ;  /* 0x0000000000017941 */ /* 0x000fea0003800000 */
.L_x_104:
[----:B------:R-:W-:Y:S01]  /*5260*/  LOP3.LUT P1, RZ, R10, 0xff, RZ, 0xc0, !PT ;  /* 0x000000ff0aff7812 */ /* 0x000fe2000782c0ff */
[----:B------:R-:W-:Y:S01]  /*5270*/  IMAD.IADD R8, R9, 0x1, R8 ;  /* 0x0000000109087824 */ /* 0x000fe200078e0208 */
[----:B------:R-:W-:Y:S01]  /*5280*/  IADD3 R16, P2, R16, UR38, RZ ;  /* 0x0000002610107c10 */ /* 0x000fe2000ff5e0ff */
[----:B------:R-:W-:Y:S01]  /*5290*/  ULDC.64 UR8, c[0x0][0x650] ;  /* 0x0001940000087ab9 */ /* 0x000fe20000000a00 */
[----:B------:R-:W-:Y:S01]  /*52a0*/  BSSY B1, `(.L_x_109) ;  /* 0x000006c000017945 */ /* 0x000fe20003800000 */
[----:B------:R-:W-:Y:S01]  /*52b0*/  IMAD.MOV.U32 R20, RZ, RZ, -0x1 ;  /* 0xffffffffff147424 */ /* 0x000fe200078e00ff */
[----:B------:R-:W-:Y:S01]  /*52c0*/  SHF.R.U32.HI R4, RZ, 0x2, R8 ;  /* 0x00000002ff047819 */ /* 0x000fe20000011608 */
[----:B------:R-:W-:Y:S01]  /*52d0*/  IMAD.MOV.U32 R19, RZ, RZ, -0x1 ;  /* 0xffffffffff137424 */ /* 0x000fe200078e00ff */
[----:B------:R-:W-:Y:S02]  /*52e0*/  ISETP.GT.U32.AND P0, PT, R8, 0x3, PT ;  /* 0x000000030800780c */ /* 0x000fe40003f04070 */
[----:B------:R-:W-:-:S02]  /*52f0*/  LOP3.LUT R4, R4, 0x1, RZ, 0xc0, !PT ;  /* 0x0000000104047812 */ /* 0x000fc400078ec0ff */
[----:B------:R-:W-:Y:S01]  /*5300*/  ISETP.LT.U32.AND P0, PT, R9, 0x4, P0 ;  /* 0x000000040900780c */ /* 0x000fe20000701070 */
[----:B------:R-:W0:Y:S01]  /*5310*/  @P1 S2R R11, SR_CgaCtaId ;  /* 0x00000000000b1919 */ /* 0x000e220000008800 */
[----:B------:R-:W-:Y:S02]  /*5320*/  @P1 MOV R6, 0x400 ;  /* 0x0000040000061802 */ /* 0x000fe40000000f00 */
[----:B------:R-:W-:Y:S02]  /*5330*/  IADD3.X R17, R17, UR41, RZ, P2, !PT ;  /* 0x0000002911117c10 */ /* 0x000fe400097fe4ff */
[----:B------:R-:W-:Y:S02]  /*5340*/  ISETP.GE.U32.AND P2, PT, R16, UR8, PT ;  /* 0x0000000810007c0c */ /* 0x000fe4000bf46070 */
[----:B------:R-:W-:Y:S02]  /*5350*/  LOP3.LUT R8, R8, 0x3, RZ, 0xc0, !PT ;  /* 0x0000000308087812 */ /* 0x000fe400078ec0ff */
[----:B------:R-:W-:-:S02]  /*5360*/  PRMT R10, RZ, 0x7610, R10 ;  /* 0x00007610ff0a7816 */ /* 0x000fc4000000000a */
[----:B0-----:R-:W-:-:S04]  /*5370*/  @P1 LEA R6, R11, R6, 0x18 ;  /* 0x000000060b061211 */ /* 0x001fc800078ec0ff */
[----:B------:R0:W-:Y:S01]  /*5380*/  @P1 SYNCS.ARRIVE.TRANS64.A1T0 RZ, [R6+URZ+0x58], RZ ;  /* 0x000058ff06ff19a7 */ /* 0x0001e2000810003f */
[----:B------:R-:W-:Y:S02]  /*5390*/  ISETP.NE.U32.AND P1, PT, R4, 0x1, PT ;  /* 0x000000010400780c */ /* 0x000fe40003f25070 */
[----:B------:R-:W-:Y:S02]  /*53a0*/  SEL R4, RZ, 0x1, !P0 ;  /* 0x00000001ff047807 */ /* 0x000fe40004000000 */
[----:B------:R-:W-:Y:S02]  /*53b0*/  ISETP.GE.U32.AND.EX P0, PT, R17, UR9, PT, P2 ;  /* 0x0000000911007c0c */ /* 0x000fe4000bf06120 */
[----:B------:R-:W-:Y:S01]  /*53c0*/  ISETP.GT.U32.AND P1, PT, R9, 0x3, !P1 ;  /* 0x000000030900780c */ /* 0x000fe20004f24070 */
[----:B0-----:R-:W-:-:S03]  /*53d0*/  IMAD.MOV.U32 R6, RZ, RZ, -0x1 ;  /* 0xffffffffff067424 */ /* 0x001fc600078e00ff */
[----:B------:R-:W-:-:S04]  /*53e0*/  SEL R5, RZ, 0x1, !P1 ;  /* 0x00000001ff057807 */ /* 0x000fc80004800000 */
[--C-:B------:R-:W-:Y:S02]  /*53f0*/  LOP3.LUT R3, R5, R3, R4.reuse, 0x96, !PT ;  /* 0x0000000305037212 */ /* 0x100fe400078e9604 */
[----:B------:R-:W-:Y:S01]  /*5400*/  PRMT R4, RZ, 0x7610, R4 ;  /* 0x00007610ff047816 */ /* 0x000fe20000000004 */
[----:B------:R-:W-:Y:S06]  /*5410*/  @P0 BRA `(.L_x_110) ;  /* 0x0000000400500947 */ /* 0x000fec0003800000 */
[----:B------:R-:W0:Y:S01]  /*5420*/  S2R R19, SR_CTAID.X ;  /* 0x0000000000137919 */ /* 0x000e220000002500 */
[----:B------:R-:W-:Y:S01]  /*5430*/  ULDC.64 UR8, c[0x0][0x628] ;  /* 0x00018a0000087ab9 */ /* 0x000fe20000000a00 */
[----:B------:R-:W1:Y:S01]  /*5440*/  LDC R20, c[0x0][0x144] ;  /* 0x00005100ff147b82 */ /* 0x000e620000000800 */
[----:B------:R-:W-:Y:S01]  /*5450*/  ISETP.NE.U32.AND P0, PT, RZ, UR8, PT ;  /* 0x00000008ff007c0c */ /* 0x000fe2000bf05070 */
[----:B------:R-:W2:Y:S01]  /*5460*/  S2R R14, SR_CTAID.Y ;  /* 0x00000000000e7919 */ /* 0x000ea20000002600 */
[----:B------:R-:W-:Y:S01]  /*5470*/  ULDC UR10, c[0x0][0x630] ;  /* 0x00018c00000a7ab9 */ /* 0x000fe20000000800 */
[----:B------:R-:W-:Y:S01]  /*5480*/  ULDC UR11, c[0x0][0x150] ;  /* 0x00005400000b7ab9 */ /* 0x000fe20000000800 */
[----:B------:R-:W-:Y:S01]  /*5490*/  ISETP.NE.AND.EX P0, PT, RZ, UR9, PT, P0 ;  /* 0x00000009ff007c0c */ /* 0x000fe2000bf05300 */
[----:B------:R-:W-:Y:S02]  /*54a0*/  IMAD.MOV.U32 R4, RZ, RZ, R16 ;  /* 0x000000ffff047224 */ /* 0x000fe400078e0010 */
[----:B------:R-:W-:Y:S01]  /*54b0*/  IMAD.MOV.U32 R5, RZ, RZ, R17 ;  /* 0x000000ffff057224 */ /* 0x000fe200078e0011 */
[----:B0-----:R-:W-:-:S09]  /*54c0*/  I2FP.F32.U32 R21, R19 ;  /* 0x0000001300157245 */ /* 0x001fd20000201000 */
[----:B------:R-:W-:Y:S05]  /*54d0*/  @!P0 BRA `(.L_x_111) ;  /* 0x0000000000288947 */ /* 0x000fea0003800000 */
[----:B------:R-:W-:Y:S02]  /*54e0*/  ULDC UR7, c[0x0][0x634] ;  /* 0x00018d0000077ab9 */ /* 0x000fe40000000800 */
[----:B------:R-:W-:-:S05]  /*54f0*/  IADD3 R5, P0, R16, UR7, RZ ;  /* 0x0000000710057c10 */ /* 0x000fca000ff1e0ff */
[----:B------:R-:W-:-:S04]  /*5500*/  IMAD.X R15, RZ, RZ, R17, P0 ;  /* 0x000000ffff0f7224 */ /* 0x000fc800000e0611 */
[----:B------:R-:W-:-:S04]  /*5510*/  IMAD.WIDE.U32 R6, R15, UR8, RZ ;  /* 0x000000080f067c25 */ /* 0x000fc8000f8e00ff */
[----:B------:R-:W-:-:S04]  /*5520*/  IMAD.WIDE.U32 R6, P0, R5, UR9, R6 ;  /* 0x0000000905067c25 */ /* 0x000fc8000f800006 */
[----:B------:R-:W-:-:S04]  /*5530*/  IMAD.WIDE.U32 R4, R5, UR8, RZ ;  /* 0x0000000805047c25 */ /* 0x000fc8000f8e00ff */
[----:B------:R-:W-:Y:S01]  /*5540*/  IMAD.MOV.U32 R4, RZ, RZ, R7 ;  /* 0x000000ffff047224 */ /* 0x000fe200078e0007 */
[----:B------:R-:W-:Y:S01]  /*5550*/  IADD3 RZ, P1, R5, R6, RZ ;  /* 0x0000000605ff7210 */ /* 0x000fe20007f3e0ff */
[----:B------:R-:W-:-:S04]  /*5560*/  IMAD.X R5, RZ, RZ, RZ, P0 ;  /* 0x000000ffff057224 */ /* 0x000fc800000e06ff */
[----:B------:R-:W-:-:S08]  /*5570*/  IMAD.WIDE.U32.X R4, R15, UR9, R4, P1 ;  /* 0x000000090f047c25 */ /* 0x000fd000088e0404 */
.L_x_111:
[----:B------:R-:W-:Y:S01]  /*5580*/  FMUL R21, R21, UR11 ;  /* 0x0000000b15157c20 */ /* 0x000fe20008400000 */
[--C-:B------:R-:W-:Y:S01]  /*5590*/  SHF.R.U64 R15, R4, UR10, R5.reuse ;  /* 0x0000000a040f7c19 */ /* 0x100fe20008001205 */
[----:B------:R-:W-:Y:S01]  /*55a0*/  ULDC.64 UR8, c[0x0][0x620] ;  /* 0x0001880000087ab9 */ /* 0x000fe20000000a00 */
[----:B------:R-:W-:Y:S01]  /*55b0*/  SHF.R.U32.HI R4, RZ, UR10, R5 ;  /* 0x0000000aff047c19 */ /* 0x000fe20008011605 */
[----:B------:R-:W-:Y:S01]  /*55c0*/  ULDC.64 UR10, c[0x0][0x640] ;  /* 0x00019000000a7ab9 */ /* 0x000fe20000000a00 */
[----:B------:R-:W-:Y:S01]  /*55d0*/  IADD3 R5, P0, RZ, -R15, RZ ;  /* 0x8000000fff057210 */ /* 0x000fe20007f1e0ff */
[----:B------:R-:W0:Y:S01]  /*55e0*/  F2I.U32.TRUNC.NTZ R21, R21 ;  /* 0x0000001500157305 */ /* 0x000e22000020f000 */
[----:B------:R-:W-:-:S03]  /*55f0*/  ULDC UR7, c[0x0][0x618] ;  /* 0x0001860000077ab9 */ /* 0x000fc60000000800 */
[----:B------:R-:W-:Y:S01]  /*5600*/  IMAD.X R4, RZ, RZ, ~R4, P0 ;  /* 0x000000ffff047224 */ /* 0x000fe200000e0e04 */
[----:B------:R-:W-:-:S03]  /*5610*/  ISETP.NE.U32.AND P0, PT, RZ, UR10, PT ;  /* 0x0000000aff007c0c */ /* 0x000fc6000bf05070 */
[----:B------:R-:W-:Y:S01]  /*5620*/  IMAD R4, R4, UR8, RZ ;  /* 0x0000000804047c24 */ /* 0x000fe2000f8e02ff */
[----:B------:R-:W-:-:S03]  /*5630*/  ISETP.NE.AND.EX P0, PT, RZ, UR11, PT, P0 ;  /* 0x0000000bff007c0c */ /* 0x000fc6000bf05300 */
[C---:B------:R-:W-:Y:S02]  /*5640*/  IMAD R7, R5.reuse, UR9, R4 ;  /* 0x0000000905077c24 */ /* 0x040fe4000f8e0204 */
[----:B------:R-:W-:Y:S01]  /*5650*/  IMAD.WIDE.U32 R4, R5, UR8, R16 ;  /* 0x0000000805047c25 */ /* 0x000fe2000f8e0010 */
[----:B------:R-:W-:-:S03]  /*5660*/  ULDC UR8, c[0x0][0x154] ;  /* 0x0000550000087ab9 */ /* 0x000fc60000000800 */
[----:B0-----:R-:W-:Y:S02]  /*5670*/  IMAD.MOV R6, RZ, RZ, -R21 ;  /* 0x000000ffff067224 */ /* 0x001fe400078e0a15 */
[----:B------:R-:W0:Y:S01]  /*5680*/  LDC R21, c[0x0][0x148] ;  /* 0x00005200ff157b82 */ /* 0x000e220000000800 */
[----:B------:R-:W-:Y:S02]  /*5690*/  IMAD.IADD R5, R5, 0x1, R7 ;  /* 0x0000000105057824 */ /* 0x000fe400078e0207 */
[----:B-1----:R-:W-:Y:S01]  /*56a0*/  IMAD R19, R20, R6, R19 ;  /* 0x0000000614137224 */ /* 0x002fe200078e0213 */
[----:B--2---:R-:W-:Y:S02]  /*56b0*/  I2FP.F32.U32 R6, R14 ;  /* 0x0000000e00067245 */ /* 0x004fe40000201000 */
[--C-:B------:R-:W-:Y:S02]  /*56c0*/  SHF.R.U64 R20, R4, UR7, R5.reuse ;  /* 0x0000000704147c19 */ /* 0x100fe40008001205 */
[----:B------:R-:W-:Y:S01]  /*56d0*/  SHF.R.U32.HI R5, RZ, UR7, R5 ;  /* 0x00000007ff057c19 */ /* 0x000fe20008011605 */
[----:B------:R-:W-:Y:S01]  /*56e0*/  FMUL R6, R6, UR8 ;  /* 0x0000000806067c20 */ /* 0x000fe20008400000 */
[----:B------:R-:W-:-:S02]  /*56f0*/  ULDC UR7, c[0x0][0x608] ;  /* 0x0001820000077ab9 */ /* 0x000fc40000000800 */
[--C-:B------:R-:W-:Y:S01]  /*5700*/  SHF.R.U64 R23, R20, UR7, R5.reuse ;  /* 0x0000000714177c19 */ /* 0x100fe20008001205 */
[----:B------:R1:W2:Y:S01]  /*5710*/  F2I.U32.TRUNC.NTZ R24, R6 ;  /* 0x0000000600187305 */ /* 0x0002a2000020f000 */
[----:B------:R-:W-:Y:S01]  /*5720*/  SHF.R.U32.HI R4, RZ, UR7, R5 ;  /* 0x00000007ff047c19 */ /* 0x000fe20008011605 */
[----:B------:R-:W-:-:S03]  /*5730*/  ULDC UR7, c[0x0][0x658] ;  /* 0x0001960000077ab9 */ /* 0x000fc60000000800 */
[--C-:B------:R-:W-:Y:S02]  /*5740*/  SHF.R.U64 R22, R23, UR7, R4.reuse ;  /* 0x0000000717167c19 */ /* 0x100fe40008001204 */
[----:B------:R-:W-:-:S03]  /*5750*/  SHF.R.U32.HI R25, RZ, UR7, R4 ;  /* 0x00000007ff197c19 */ /* 0x000fc60008011604 */
[----:B------:R-:W-:Y:S02]  /*5760*/  IMAD.MOV.U32 R4, RZ, RZ, R22 ;  /* 0x000000ffff047224 */ /* 0x000fe400078e0016 */
[----:B------:R-:W-:Y:S01]  /*5770*/  IMAD.MOV.U32 R5, RZ, RZ, R25 ;  /* 0x000000ffff057224 */ /* 0x000fe200078e0019 */
[----:B-1----:R-:W-:Y:S06]  /*5780*/  @!P0 BRA `(.L_x_112) ;  /* 0x0000000000288947 */ /* 0x002fec0003800000 */
        /* <DEDUP_REMOVED lines=10> */
.L_x_112:
[----:B------:R-:W-:Y:S01]  /*5830*/  ISETP.NE.AND P0, PT, R2, 0x1, PT ;  /* 0x000000010200780c */ /* 0x000fe20003f05270 */
[----:B------:R-:W-:Y:S01]  /*5840*/  ULDC UR7, c[0x0][0x648] ;  /* 0x0001920000077ab9 */ /* 0x000fe20000000800 */
[----:B------:R-:W-:Y:S01]  /*5850*/  LOP3.LUT R23, R23, UR6, RZ, 0xc0, !PT ;  /* 0x0000000617177c12 */ /* 0x000fe2000f8ec0ff */
[----:B--2---:R-:W-:Y:S01]  /*5860*/  IMAD.MOV R24, RZ, RZ, -R24 ;  /* 0x000000ffff187224 */ /* 0x004fe200078e0a18 */
[----:B------:R-:W-:Y:S01]  /*5870*/  SHF.R.U64 R4, R4, UR7, R5 ;  /* 0x0000000704047c19 */ /* 0x000fe20008001205 */
[----:B------:R-:W-:Y:S01]  /*5880*/  ULDC UR7, c[0x0][0x638] ;  /* 0x00018e0000077ab9 */ /* 0x000fe20000000800 */
[----:B------:R-:W-:Y:S01]  /*5890*/  LOP3.LUT R7, R20, UR4, RZ, 0xc0, !PT ;  /* 0x0000000414077c12 */ /* 0x000fe2000f8ec0ff */
[----:B------:R-:W-:Y:S01]  /*58a0*/  ULDC UR8, c[0x0][0x610] ;  /* 0x0001840000087ab9 */ /* 0x000fe20000000800 */
[----:B------:R-:W-:Y:S02]  /*58b0*/  IMAD.MOV.U32 R6, RZ, RZ, R15 ;  /* 0x000000ffff067224 */ /* 0x000fe400078e000f */
[----:B------:R-:W-:-:S02]  /*58c0*/  IMAD.MOV R5, RZ, RZ, -R4 ;  /* 0x000000ffff057224 */ /* 0x000fc400078e0a04 */
[----:B------:R-:W-:Y:S02]  /*58d0*/  IMAD R4, R4, UR5, R23 ;  /* 0x0000000504047c24 */ /* 0x000fe4000f8e0217 */
[----:B0-----:R-:W-:Y:S02]  /*58e0*/  @P0 IMAD R19, R21, R24, R14 ;  /* 0x0000001815130224 */ /* 0x001fe400078e020e */
[----:B------:R-:W-:Y:S01]  /*58f0*/  IMAD R22, R5, UR7, R22 ;  /* 0x0000000705167c24 */ /* 0x000fe2000f8e0216 */
[----:B------:R-:W-:Y:S01]  /*5900*/  ULDC UR7, c[0x0][0x600] ;  /* 0x0001800000077ab9 */ /* 0x000fe20000000800 */
[----:B------:R-:W-:Y:S02]  /*5910*/  IMAD R20, R4, UR8, R19 ;  /* 0x0000000804147c24 */ /* 0x000fe4000f8e0213 */
[----:B------:R-:W-:Y:S02]  /*5920*/  IMAD R5, R22, UR7, R7 ;  /* 0x0000000716057c24 */ /* 0x000fe4000f8e0207 */
[----:B------:R-:W-:-:S03]  /*5930*/  IMAD.MOV.U32 R4, RZ, RZ, 0x1 ;  /* 0x00000001ff047424 */ /* 0x000fc600078e00ff */
[----:B------:R-:W-:Y:S02]  /*5940*/  SEL R19, R5, R20, !P0 ;  /* 0x0000001405137207 */ /* 0x000fe40004000000 */
[----:B------:R-:W-:-:S07]  /*5950*/  SEL R20, R20, R5, !P0 ;  /* 0x0000000514147207 */ /* 0x000fce0004000000 */
.L_x_110:
[----:B------:R-:W-:Y:S05]  /*5960*/  BSYNC B1 ;  /* 0x0000000000017941 */ /* 0x000fea0003800000 */
.L_x_109:
[----:B------:R-:W-:-:S13]  /*5970*/  LOP3.LUT P0, RZ, R4, 0xff, RZ, 0xc0, !PT ;  /* 0x000000ff04ff7812 */ /* 0x000fda000780c0ff */
[----:B------:R-:W-:Y:S05]  /*5980*/  @P0 BRA `(.L_x_113) ;  /* 0xfffffff400040947 */ /* 0x000fea000383ffff */
[----:B------:R-:W-:Y:S05]  /*5990*/  BSYNC B0 ;  /* 0x0000000000007941 */ /* 0x000fea0003800000 */
.L_x_102:
[----:B------:R-:W-:-:S03]  /*59a0*/  UMOV UR7, 0xffffffff ;  /* 0xffffffff00077882 */ /* 0x000fc60000000000 */
[----:B------:R-:W-:Y:S05]  /*59b0*/  BRA.DIV UR7, `(.L_x_114) ;  /* 0x0000000607147947 */ /* 0x000fea000b800000 */
[----:B------:R-:W-:-:S13]  /*59c0*/  ELECT P6, URZ, PT ;  /* 0x00000000003f782f */ /* 0x000fda00038c0000 */
.L_x_128:
[----:B------:R-:W-:Y:S04]  /*59d0*/  BSSY B0, `(.L_x_115) ;  /* 0x000002b000007945 */ /* 0x000fe80003800000 */
[----:B------:R-:W-:Y:S05]  /*59e0*/  @!P6 BRA `(.L_x_116) ;  /* 0x0000000000a4e947 */ /* 0x000fea0003800000 */
[----:B------:R-:W-:-:S04]  /*59f0*/  LOP3.LUT R18, R18, 0x2, RZ, 0xfc, !PT ;  /* 0x0000000212127812 */ /* 0x000fc800078efcff */
[----:B------:R-:W-:-:S13]  /*5a00*/  ISETP.NE.AND P0, PT, R18, 0x3, PT ;  /* 0x000000031200780c */ /* 0x000fda0003f05270 */
[----:B------:R-:W-:Y:S05]  /*5a10*/  @!P0 BRA `(.L_x_117) ;  /* 0x0000000000048947 */ /* 0x000fea0003800000 */
[----:B------:R-:W-:Y:S01]  /*5a20*/  BPT.TRAP 0x1 ;  /* 0x000000040000795c */ /* 0x000fe20000300000 */
.L_x_117:
[----:B------:R-:W0:Y:S01]  /*5a30*/  S2R R5, SR_CgaCtaId ;  /* 0x0000000000057919 */ /* 0x000e220000008800 */
[----:B------:R-:W-:Y:S02]  /*5a40*/  MOV R0, 0x400 ;  /* 0x0000040000007802 */ /* 0x000fe40000000f00 */
[----:B------:R-:W-:Y:S02]  /*5a50*/  SHF.L.U32 R2, R3, 0x1f, RZ ;  /* 0x0000001f03027819 */ /* 0x000fe400000006ff */
[----:B0-----:R-:W-:-:S05]  /*5a60*/  LEA R5, R5, R0, 0x18 ;  /* 0x0000000005057211 */ /* 0x001fca00078ec0ff */
[----:B------:R-:W-:-:S04]  /*5a70*/  VIADD R5, R5, 0x20 ;  /* 0x0000002005057836 */ /* 0x000fc80000000000 */
[C---:B------:R-:W-:Y:S02]  /*5a80*/  IMAD R7, R8.reuse, 0x8, R5 ;  /* 0x0000000808077824 */ /* 0x040fe400078e0205 */
[----:B------:R-:W-:Y:S02]  /*5a90*/  VIADD R8, R8, 0x1 ;  /* 0x0000000108087836 */ /* 0x000fe40000000000 */
[----:B------:R-:W0:Y:S03]  /*5aa0*/  SYNCS.PHASECHK.TRANS64.TRYWAIT P0, [R7+URZ], R2 ;  /* 0x00000002070075a7 */ /* 0x000e26000800017f */
[----:B------:R-:W-:-:S04]  /*5ab0*/  ISETP.NE.AND P1, PT, R8, 0x4, PT ;  /* 0x000000040800780c */ /* 0x000fc80003f25270 */
[----:B------:R-:W-:Y:S02]  /*5ac0*/  SEL R0, RZ, 0x1, P1 ;  /* 0x00000001ff007807 */ /* 0x000fe40000800000 */
[----:B------:R-:W-:Y:S02]  /*5ad0*/  SEL R8, R8, RZ, P1 ;  /* 0x000000ff08087207 */ /* 0x000fe40000800000 */
[----:B------:R-:W-:-:S03]  /*5ae0*/  LOP3.LUT R9, R3, R0, RZ, 0x3c, !PT ;  /* 0x0000000003097212 */ /* 0x000fc600078e3cff */
[----:B------:R-:W-:Y:S01]  /*5af0*/  IMAD R6, R8, 0x8, R5 ;  /* 0x0000000808067824 */ /* 0x000fe200078e0205 */
[----:B------:R-:W-:Y:S01]  /*5b00*/  SHF.L.U32 R3, R9, 0x1f, RZ ;  /* 0x0000001f09037819 */ /* 0x000fe200000006ff */
[----:B0-----:R-:W-:Y:S06]  /*5b10*/  @!P0 BRA `(.L_x_118) ;  /* 0x0000000000dc8947 */ /* 0x001fec0003800000 */
.L_x_129:
[----:B------:R-:W1:Y:S01]  /*5b20*/  SYNCS.PHASECHK.TRANS64.TRYWAIT P0, [R6+URZ], R3 ;  /* 0x00000003060075a7 */ /* 0x000e62000800017f */
[----:B------:R-:W-:-:S05]  /*5b30*/  VIADD R0, R8, 0x1 ;  /* 0x0000000108007836 */ /* 0x000fca0000000000 */
[----:B------:R-:W-:-:S04]  /*5b40*/  ISETP.NE.AND P1, PT, R0, 0x4, PT ;  /* 0x000000040000780c */ /* 0x000fc80003f25270 */
[----:B0-----:R-:W-:Y:S02]  /*5b50*/  SEL R2, RZ, 0x1, P1 ;  /* 0x00000001ff027807 */ /* 0x001fe40000800000 */
[----:B------:R-:W-:Y:S02]  /*5b60*/  SEL R0, R0, RZ, P1 ;  /* 0x000000ff00007207 */ /* 0x000fe40000800000 */
[----:B------:R-:W-:-:S03]  /*5b70*/  LOP3.LUT R9, R9, R2, RZ, 0x3c, !PT ;  /* 0x0000000209097212 */ /* 0x000fc600078e3cff */
[----:B------:R-:W-:Y:S01]  /*5b80*/  IMAD R7, R0, 0x8, R5 ;  /* 0x0000000800077824 */ /* 0x000fe200078e0205 */
[----:B------:R-:W-:Y:S01]  /*5b90*/  SHF.L.U32 R4, R9, 0x1f, RZ ;  /* 0x0000001f09047819 */ /* 0x000fe200000006ff */
[----:B-1----:R-:W-:Y:S06]  /*5ba0*/  @!P0 BRA `(.L_x_119) ;  /* 0x0000000000cc8947 */ /* 0x002fec0003800000 */
.L_x_130:
[----:B------:R-:W1:Y:S01]  /*5bb0*/  SYNCS.PHASECHK.TRANS64.TRYWAIT P0, [R7+URZ], R4 ;  /* 0x00000004070075a7 */ /* 0x000e62000800017f */
[----:B------:R-:W-:-:S05]  /*5bc0*/  VIADD R0, R0, 0x1 ;  /* 0x0000000100007836 */ /* 0x000fca0000000000 */
[----:B------:R-:W-:-:S04]  /*5bd0*/  ISETP.NE.AND P1, PT, R0, 0x4, PT ;  /* 0x000000040000780c */ /* 0x000fc80003f25270 */
[----:B------:R-:W-:Y:S02]  /*5be0*/  SEL R2, RZ, 0x1, P1 ;  /* 0x00000001ff027807 */ /* 0x000fe40000800000 */
[----:B------:R-:W-:Y:S02]  /*5bf0*/  SEL R0, R0, RZ, P1 ;  /* 0x000000ff00007207 */ /* 0x000fe40000800000 */
[----:B------:R-:W-:Y:S01]  /*5c00*/  LOP3.LUT R2, R9, R2, RZ, 0x3c, !PT ;  /* 0x0000000209027212 */ /* 0x000fe200078e3cff */
[----:B-1----:R-:W-:Y:S06]  /*5c10*/  @!P0 BRA `(.L_x_120) ;  /* 0x0000000000c48947 */ /* 0x002fec0003800000 */
.L_x_131:
[----:B------:R-:W-:Y:S01]  /*5c20*/  IMAD R5, R0, 0x8, R5 ;  /* 0x0000000800057824 */ /* 0x000fe200078e0205 */
[----:B------:R-:W-:-:S07]  /*5c30*/  SHF.L.U32 R0, R2, 0x1f, RZ ;  /* 0x0000001f02007819 */ /* 0x000fce00000006ff */
.L_x_121:
[----:B--2---:R2:W3:Y:S02]  /*5c40*/  SYNCS.PHASECHK.TRANS64.TRYWAIT P0, [R5+URZ], R0 ;  /* 0x00000000050075a7 */ /* 0x0044e4000800017f */
[----:B---3--:R-:W-:Y:S05]  /*5c50*/  @!P0 NANOSLEEP.SYNCS 0x989680 ;  /* 0x009896800000895d */ /* 0x008fea0003900000 */
[----:B------:R-:W3:Y:S02]  /*5c60*/  @!P0 SYNCS.PHASECHK.TRANS64 P0, [R5+URZ], R0 ;  /* 0x00000000050085a7 */ /* 0x000ee4000800007f */
[----:B---3--:R-:W-:Y:S05]  /*5c70*/  @!P0 BRA `(.L_x_121) ;  /* 0xfffffffc00f08947 */ /* 0x008fea000383ffff */
.L_x_116:
[----:B------:R-:W-:Y:S05]  /*5c80*/  BSYNC B0 ;  /* 0x0000000000007941 */ /* 0x000fea0003800000 */
.L_x_115:
[----:B------:R-:W-:Y:S05]  /*5c90*/  EXIT ;  /* 0x000000000000794d */ /* 0x000fea0003800000 */
.L_x_21:
[----:B-1----:R1:W2:Y:S02]  /*5ca0*/  SYNCS.PHASECHK.TRANS64.TRYWAIT P1, [R3+URZ], R0 ;  /* 0x00000000030075a7 */ /* 0x0022a4000802017f */
[----:B--2---:R-:W-:Y:S05]  /*5cb0*/  @!P1 NANOSLEEP.SYNCS 0x989680 ;  /* 0x009896800000995d */ /* 0x004fea0003900000 */
[----:B------:R-:W2:Y:S02]  /*5cc0*/  @!P1 SYNCS.PHASECHK.TRANS64 P1, [R3+URZ], R0 ;  /* 0x00000000030095a7 */ /* 0x000ea4000802007f */
[----:B--2---:R-:W-:Y:S05]  /*5cd0*/  @!P1 BRA `(.L_x_21) ;  /* 0xfffffffc00f09947 */ /* 0x004fea000383ffff */
[----:B------:R-:W-:Y:S05]  /*5ce0*/  BRA `(.L_x_20) ;  /* 0xffffffb800947947 */ /* 0x000fea000383ffff */
.L_x_26:
[----:B-1----:R1:W2:Y:S02]  /*5cf0*/  SYNCS.PHASECHK.TRANS64.TRYWAIT P1, [R5+URZ], R4 ;  /* 0x00000004050075a7 */ /* 0x0022a4000802017f */
[----:B--2---:R-:W-:Y:S05]  /*5d00*/  @!P1 NANOSLEEP.SYNCS 0x989680 ;  /* 0x009896800000995d */ /* 0x004fea0003900000 */
[----:B------:R-:W2:Y:S02]  /*5d10*/  @!P1 SYNCS.PHASECHK.TRANS64 P1, [R5+URZ], R4 ;  /* 0x00000004050095a7 */ /* 0x000ea4000802007f */
[----:B--2---:R-:W-:Y:S05]  /*5d20*/  @!P1 BRA `(.L_x_26) ;  /* 0xfffffffc00f09947 */ /* 0x004fea000383ffff */
[----:B------:R-:W-:Y:S05]  /*5d30*/  BRA `(.L_x_25) ;  /* 0xffffffbc00e07947 */ /* 0x000fea000383ffff */
.L_x_103:
[----:B------:R-:W-:Y:S01]  /*5d40*/  BSSY B1, `(.L_x_122) ;  /* 0x0000006000017945 */ /* 0x000fe20003800000 */
[----:B------:R-:W-:-:S07]  /*5d50*/  IMAD.MOV.U32 R15, RZ, RZ, -0x1 ;  /* 0xffffffffff0f7424 */ /* 0x000fce00078e00ff */
[----:B------:R-:W-:Y:S05]  /*5d60*/  WARPSYNC.COLLECTIVE R15, `(.L_x_123) ;  /* 0x000000000f0c7348 */ /* 0x000fea0003c00000 */
[----:B------:R-:W-:Y:S02]  /*5d70*/  ELECT P6, UR62, PT ;  /* 0x00000000003e782f */ /* 0x000fe400038c0000 */
[----:B------:R-:W-:Y:S01]  /*5d80*/  MOV R14, UR62 ;  /* 0x0000003e000e7c02 */ /* 0x000fe20008000f00 */
[----:B------:R-:W-:Y:S10]  /*5d90*/  ENDCOLLECTIVE ;  /* 0x000000000000791b */ /* 0x000ff40003800000 */
.L_x_123:
[----:B------:R-:W-:Y:S05]  /*5da0*/  BSYNC B1 ;  /* 0x0000000000017941 */ /* 0x000fea0003800000 */
.L_x_122:
[----:B------:R-:W-:Y:S05]  /*5db0*/  BRA `(.L_x_124) ;  /* 0xfffffff000047947 */ /* 0x000fea000383ffff */
.L_x_106:
[----:B0-----:R0:W1:Y:S02]  /*5dc0*/  SYNCS.PHASECHK.TRANS64.TRYWAIT P0, [R20+URZ+0x20], R7 ;  /* 0x00002007140075a7 */ /* 0x001064000800017f */
[----:B-1----:R-:W-:Y:S05]  /*5dd0*/  @!P0 NANOSLEEP.SYNCS 0x989680 ;  /* 0x009896800000895d */ /* 0x002fea0003900000 */
[----:B------:R-:W1:Y:S02]  /*5de0*/  @!P0 SYNCS.PHASECHK.TRANS64 P0, [R20+URZ+0x20], R7 ;  /* 0x00002007140085a7 */ /* 0x000e64000800007f */
[----:B-1----:R-:W-:Y:S05]  /*5df0*/  @!P0 BRA `(.L_x_106) ;  /* 0xfffffffc00f08947 */ /* 0x002fea000383ffff */
[----:B------:R-:W-:Y:S05]  /*5e00*/  BRA `(.L_x_125) ;  /* 0xfffffff000447947 */ /* 0x000fea000383ffff */
.L_x_114:
[----:B------:R-:W-:Y:S01]  /*5e10*/  BSSY B0, `(.L_x_126) ;  /* 0x0000006000007945 */ /* 0x000fe20003800000 */
[----:B------:R-:W-:-:S07]  /*5e20*/  IMAD.MOV.U32 R15, RZ, RZ, -0x1 ;  /* 0xffffffffff0f7424 */ /* 0x000fce00078e00ff */
[----:B------:R-:W-:Y:S05]  /*5e30*/  WARPSYNC.COLLECTIVE R15, `(.L_x_127) ;  /* 0x000000000f0c7348 */ /* 0x000fea0003c00000 */
[----:B------:R-:W-:Y:S02]  /*5e40*/  ELECT P6, UR62, PT ;  /* 0x00000000003e782f */ /* 0x000fe400038c0000 */
[----:B------:R-:W-:Y:S01]  /*5e50*/  MOV R14, UR62 ;  /* 0x0000003e000e7c02 */ /* 0x000fe20008000f00 */
[----:B------:R-:W-:Y:S10]  /*5e60*/  ENDCOLLECTIVE ;  /* 0x000000000000791b */ /* 0x000ff40003800000 */
.L_x_127:
[----:B------:R-:W-:Y:S05]  /*5e70*/  BSYNC B0 ;  /* 0x0000000000007941 */ /* 0x000fea0003800000 */
.L_x_126:
[----:B------:R-:W-:Y:S05]  /*5e80*/  BRA `(.L_x_128) ;  /* 0xfffffff800d07947 */ /* 0x000fea000383ffff */
.L_x_118:
[----:B0-----:R0:W1:Y:S02]  /*5e90*/  SYNCS.PHASECHK.TRANS64.TRYWAIT P0, [R7+URZ], R2 ;  /* 0x00000002070075a7 */ /* 0x001064000800017f */
[----:B-1----:R-:W-:Y:S05]  /*5ea0*/  @!P0 NANOSLEEP.SYNCS 0x989680 ;  /* 0x009896800000895d */ /* 0x002fea0003900000 */
[----:B------:R-:W1:Y:S02]  /*5eb0*/  @!P0 SYNCS.PHASECHK.TRANS64 P0, [R7+URZ], R2 ;  /* 0x00000002070085a7 */ /* 0x000e64000800007f */
[----:B-1----:R-:W-:Y:S05]  /*5ec0*/  @!P0 BRA `(.L_x_118) ;  /* 0xfffffffc00f08947 */ /* 0x002fea000383ffff */
[----:B------:R-:W-:Y:S05]  /*5ed0*/  BRA `(.L_x_129) ;  /* 0xfffffffc00107947 */ /* 0x000fea000383ffff */
.L_x_119:
[----:B0-----:R0:W1:Y:S02]  /*5ee0*/  SYNCS.PHASECHK.TRANS64.TRYWAIT P0, [R6+URZ], R3 ;  /* 0x00000003060075a7 */ /* 0x001064000800017f */
[----:B-1----:R-:W-:Y:S05]  /*5ef0*/  @!P0 NANOSLEEP.SYNCS 0x989680 ;  /* 0x009896800000895d */ /* 0x002fea0003900000 */
[----:B------:R-:W1:Y:S02]  /*5f00*/  @!P0 SYNCS.PHASECHK.TRANS64 P0, [R6+URZ], R3 ;  /* 0x00000003060085a7 */ /* 0x000e64000800007f */
[----:B-1----:R-:W-:Y:S05]  /*5f10*/  @!P0 BRA `(.L_x_119) ;  /* 0xfffffffc00f08947 */ /* 0x002fea000383ffff */
[----:B------:R-:W-:Y:S05]  /*5f20*/  BRA `(.L_x_130) ;  /* 0xfffffffc00207947 */ /* 0x000fea000383ffff */
.L_x_120:
[----:B-1----:R1:W2:Y:S02]  /*5f30*/  SYNCS.PHASECHK.TRANS64.TRYWAIT P0, [R7+URZ], R4 ;  /* 0x00000004070075a7 */ /* 0x0022a4000800017f */
[----:B--2---:R-:W-:Y:S05]  /*5f40*/  @!P0 NANOSLEEP.SYNCS 0x989680 ;  /* 0x009896800000895d */ /* 0x004fea0003900000 */
[----:B------:R-:W2:Y:S02]  /*5f50*/  @!P0 SYNCS.PHASECHK.TRANS64 P0, [R7+URZ], R4 ;  /* 0x00000004070085a7 */ /* 0x000ea4000800007f */
[----:B--2---:R-:W-:Y:S05]  /*5f60*/  @!P0 BRA `(.L_x_120) ;  /* 0xfffffffc00f08947 */ /* 0x004fea000383ffff */
[----:B------:R-:W-:Y:S05]  /*5f70*/  BRA `(.L_x_131) ;  /* 0xfffffffc00287947 */ /* 0x000fea000383ffff */
.L_x_132:
[----:B------:R-:W-:-:S00]  /*5f80*/  BRA `(.L_x_132) ;  /* 0xfffffffc00fc7947 */ /* 0x000fc0000383ffff */
[----:B------:R-:W-:-:S00]  /*5f90*/  NOP ;  /* 0x0000000000007918 */ /* 0x000fc00000000000 */
        /* <DEDUP_REMOVED lines=14> */
.L_x_133:


//--------------------- .nv.global.init           --------------------------
	.section	.nv.global.init,"aw",@progbits
.nv.global.init:
	.type		$str$22,@object
	.size		$str$22,($str$23 - $str$22)
$str$22:
        /*0000*/ 	.byte	0x6b, 0x5f, 0x74, 0x69, 0x6c, 0x65, 0x5f, 0x63, 0x6f, 0x75, 0x6e, 0x74, 0x20, 0x3e, 0x3d, 0x20
        /*0010*/ 	.byte	0x31, 0x00
	.type		$str$23,@object
	.size		$str$23,(__unnamed_1 - $str$23)
$str$23:
        /*0012*/ 	.byte	0x2f, 0x74, 0x6d, 0x70, 0x2f, 0x63, 0x75, 0x74, 0x6c, 0x61, 0x73, 0x73, 0x5f, 0x73, 0x77, 0x65
        /*0022*/ 	.byte	0x65, 0x70, 0x5f, 0x73, 0x72, 0x63, 0x2f, 0x69, 0x6e, 0x63, 0x6c, 0x75, 0x64, 0x65, 0x2f, 0x63
        /*0032*/ 	.byte	0x75, 0x74, 0x6c, 0x61, 0x73, 0x73, 0x2f, 0x67, 0x65, 0x6d, 0x6d, 0x2f, 0x63, 0x6f, 0x6c, 0x6c
        /*0042*/ 	.byte	0x65, 0x63, 0x74, 0x69, 0x76, 0x65, 0x2f, 0x73, 0x6d, 0x39, 0x30, 0x5f, 0x6d, 0x6d, 0x61, 0x5f
        /*0052*/ 	.byte	0x74, 0x6d, 0x61, 0x5f, 0x67, 0x6d, 0x6d, 0x61, 0x5f, 0x73, 0x73, 0x5f, 0x77, 0x61, 0x72, 0x70
        /*0062*/ 	.byte	0x73, 0x70, 0x65, 0x63, 0x69, 0x61, 0x6c, 0x69, 0x7a, 0x65, 0x64, 0x2e, 0x68, 0x70, 0x70, 0x00
	.type		__unnamed_1,@object
	.size		__unnamed_1,(.L_0 - __unnamed_1)
__unnamed_1:
        /*0072*/ 	.byte	0x76, 0x6f, 0x69, 0x64, 0x20, 0x63, 0x75, 0x74, 0x6c, 0x61, 0x73, 0x73, 0x3a, 0x3a, 0x67, 0x65
        /* <DEDUP_REMOVED lines=175> */
        /*0b72*/ 	.byte	0x69, 0x64, 0x65, 0x6e, 0x74, 0x69, 0x74, 0x79, 0x5d, 0x00
.L_0:


//--------------------- .nv.shared._ZN7cutlass13device_kernelINS_4gemm6kernel13GemmUniversalIN4cute5tupleIJiiiiEEENS1_10collective13CollectiveMmaINS1_34MainloopSm90TmaGmmaWarpSpecializedILi4ENS5_IJNS4_1CILi1EEENSA_ILi8EEESB_EEENS1_35KernelTmaWarpSpecializedCooperativeEEENS5_IJNSA_ILi128EEENSA_ILi64EEESH_EEEfNS5_IJlSB_lEEEfSJ_NS4_8TiledMMAINS4_8MMA_AtomIJNS4_4SM904GMMA29MMA_64x64x8_F32TF32TF32_SS_TNILNSN_7ScaleInE1ELSP_1EEEEEENS4_6LayoutINS5_IJNSA_ILi2EEESB_SB_EEENS5_IJSB_NSA_ILi0EEESV_EEEEENS5_IJNS4_10UnderscoreESY_SY_EEEEENS4_23SM90_TMA_LOAD_MULTICASTENS4_14ComposedLayoutINS4_7SwizzleILi3ELi4ELi3EEENS4_18smem_ptr_flag_bitsILi32EEENSS_INS5_IJSC_NSA_ILi32EEEEEENS5_IJS17_SB_EEEEEEEvNS4_8identityENS4_13SM90_TMA_LOADES1B_vS1C_EENS_8epilogue10collective6detail29Sm90TmaWarpSpecializedAdapterINS1G_15DefaultEpilogueIfSJ_SJ_NS1F_6thread17LinearCombinationIfLi1EffLNS1K_9ScaleType4KindE0ELNS_15FloatRoundStyleE2EfEENS1_15EpilogueDefaultEEEEEvvEEEEvNT_6ParamsE --------------------------
	.section	.nv.shared._ZN7cutlass13device_kernelINS_4gemm6kernel13GemmUniversalIN4cute5tupleIJiiiiEEENS1_10collective13CollectiveMmaINS1_34MainloopSm90TmaGmmaWarpSpecializedILi4ENS5_IJNS4_1CILi1EEENSA_ILi8EEESB_EEENS1_35KernelTmaWarpSpecializedCooperativeEEENS5_IJNSA_ILi128EEENSA_ILi64EEESH_EEEfNS5_IJlSB_lEEEfSJ_NS4_8TiledMMAINS4_8MMA_AtomIJNS4_4SM904GMMA29MMA_64x64x8_F32TF32TF32_SS_TNILNSN_7ScaleInE1ELSP_1EEEEEENS4_6LayoutINS5_IJNSA_ILi2EEESB_SB_EEENS5_IJSB_NSA_ILi0EEESV_EEEEENS5_IJNS4_10UnderscoreESY_SY_EEEEENS4_23SM90_TMA_LOAD_MULTICASTENS4_14ComposedLayoutINS4_7SwizzleILi3ELi4ELi3EEENS4_18smem_ptr_flag_bitsILi32EEENSS_INS5_IJSC_NSA_ILi32EEEEEENS5_IJS17_SB_EEEEEEEvNS4_8identityENS4_13SM90_TMA_LOADES1B_vS1C_EENS_8epilogue10collective6detail29Sm90TmaWarpSpecializedAdapterINS1G_15DefaultEpilogueIfSJ_SJ_NS1F_6thread17LinearCombinationIfLi1EffLNS1K_9ScaleType4KindE0ELNS_15FloatRoundStyleE2EfEENS1_15EpilogueDefaultEEEEEvvEEEEvNT_6ParamsE,"aw",@nobits
	.sectionflags	@""
	.align	16
	.zero		1024


//--------------------- .nv.shared.reserved.0     --------------------------
	.section	.nv.shared.reserved.0,"aw",@nobits
	.weak		__nv_reservedSMEM_offset_0_alias
	.size		__nv_reservedSMEM_offset_0_alias, 0, 0
	.other		__nv_reservedSMEM_offset_0_alias,@"STO_CUDA_RESERVED_SHARED STV_DEFAULT"
__nv_reservedSMEM_offset_0_alias:
	.zero		0


//--------------------- .nv.global                --------------------------
	.section	.nv.global,"aw",@nobits
.nv.global:
	.type		_ZN40_INTERNAL_6c37f3d3_4_k_cu_7b73614a_175514cute1_E,@object
	.size		_ZN40_INTERNAL_6c37f3d3_4_k_cu_7b73614a_175514cute1_E,(_ZN40_INTERNAL_6c37f3d3_4_k_cu_7b73614a_175514cuda3std3__45__cpo6cbeginE - _ZN40_INTERNAL_6c37f3d3_4_k_cu_7b73614a_175514cute1_E)
_ZN40_INTERNAL_6c37f3d3_4_k_cu_7b73614a_175514cute1_E:
	.zero		1
	.type		_ZN40_INTERNAL_6c37f3d3_4_k_cu_7b73614a_175514cuda3std3__45__cpo6cbeginE,@object
	.size		_ZN40_INTERNAL_6c37f3d3_4_k_cu_7b73614a_175514cuda3std3__45__cpo6cbeginE,(_ZN40_INTERNAL_6c37f3d3_4_k_cu_7b73614a_175514cuda3std3__48in_placeE - _ZN40_INTERNAL_6c37f3d3_4_k_cu_7b73614a_175514cuda3std3__45__cpo6cbeginE)
_ZN40_INTERNAL_6c37f3d3_4_k_cu_7b73614a_175514cuda3std3__45__cpo6cbeginE:
	.zero		1
	.type		_ZN40_INTERNAL_6c37f3d3_4_k_cu_7b73614a_175514cuda3std3__48in_placeE,@object
	.size		_ZN40_INTERNAL_6c37f3d3_4_k_cu_7b73614a_175514cuda3std3__48in_placeE,(_ZN40_INTERNAL_6c37f3d3_4_k_cu_7b73614a_175514cuda3std6ranges3__45__cpo9iter_moveE - _ZN40_INTERNAL_6c37f3d3_4_k_cu_7b73614a_175514cuda3std3__48in_placeE)
_ZN40_INTERNAL_6c37f3d3_4_k_cu_7b73614a_175514cuda3std3__48in_placeE:
	.zero		1
	.type		_ZN40_INTERNAL_6c37f3d3_4_k_cu_7b73614a_175514cuda3std6ranges3__45__cpo9iter_moveE,@object
	.size		_ZN40_INTERNAL_6c37f3d3_4_k_cu_7b73614a_175514cuda3std6ranges3__45__cpo9iter_moveE,(_ZN40_INTERNAL_6c37f3d3_4_k_cu_7b73614a_175514cuda3std3__45__cpo5beginE - _ZN40_INTERNAL_6c37f3d3_4_k_cu_7b73614a_175514cuda3std6ranges3__45__cpo9iter_moveE)
_ZN40_INTERNAL_6c37f3d3_4_k_cu_7b73614a_175514cuda3std6ranges3__45__cpo9iter_moveE:
	.zero		1
	.type		_ZN40_INTERNAL_6c37f3d3_4_k_cu_7b73614a_175514cuda3std3__45__cpo5beginE,@object
	.size		_ZN40_INTERNAL_6c37f3d3_4_k_cu_7b73614a_175514cuda3std3__45__cpo5beginE,(_ZN40_INTERNAL_6c37f3d3_4_k_cu_7b73614a_175514cuda3std3__442_GLOBAL__N__6c37f3d3_4_k_cu_7b73614a_175516ignoreE - _ZN40_INTERNAL_6c37f3d3_4_k_cu_7b73614a_175514cuda3std3__45__cpo5beginE)
_ZN40_INTERNAL_6c37f3d3_4_k_cu_7b73614a_175514cuda3std3__45__cpo5beginE:
	.zero		1
	.type		_ZN40_INTERNAL_6c37f3d3_4_k_cu_7b73614a_175514cuda3std3__442_GLOBAL__N__6c37f3d3_4_k_cu_7b73614a_175516ignoreE,@object
	.size		_ZN40_INTERNAL_6c37f3d3_4_k_cu_7b73614a_175514cuda3std3__442_GLOBAL__N__6c37f3d3_4_k_cu_7b73614a_175516ignoreE,(_ZN40_INTERNAL_6c37f3d3_4_k_cu_7b73614a_175514cute7productE - _ZN40_INTERNAL_6c37f3d3_4_k_cu_7b73614a_175514cuda3std3__442_GLOBAL__N__6c37f3d3_4_k_cu_7b73614a_175516ignoreE)
_ZN40_INTERNAL_6c37f3d3_4_k_cu_7b73614a_175514cuda3std3__442_GLOBAL__N__6c37f3d3_4_k_cu_7b73614a_175516ignoreE:
	.zero		1
	.type		_ZN40_INTERNAL_6c37f3d3_4_k_cu_7b73614a_175514cute7productE,@object
	.size		_ZN40_INTERNAL_6c37f3d3_4_k_cu_7b73614a_175514cute7productE,(_ZN40_INTERNAL_6c37f3d3_4_k_cu_7b73614a_175514cuda3std3__45__cpo3endE - _ZN40_INTERNAL_6c37f3d3_4_k_cu_7b73614a_175514cute7productE)
_ZN40_INTERNAL_6c37f3d3_4_k_cu_7b73614a_175514cute7productE:
	.zero		1
	.type		_ZN40_INTERNAL_6c37f3d3_4_k_cu_7b73614a_175514cuda3std3__45__cpo3endE,@object
	.size		_ZN40_INTERNAL_6c37f3d3_4_k_cu_7b73614a_175514cuda3std3__45__cpo3endE,(_ZN40_INTERNAL_6c37f3d3_4_k_cu_7b73614a_175514cuda3std3__419piecewise_constructE - _ZN40_INTERNAL_6c37f3d3_4_k_cu_7b73614a_175514cuda3std3__45__cpo3endE)
_ZN40_INTERNAL_6c37f3d3_4_k_cu_7b73614a_175514cuda3std3__45__cpo3endE:
	.zero		1
	.type		_ZN40_INTERNAL_6c37f3d3_4_k_cu_7b73614a_175514cuda3std3__419piecewise_constructE,@object
	.size		_ZN40_INTERNAL_6c37f3d3_4_k_cu_7b73614a_175514cuda3std3__419piecewise_constructE,(_ZN40_INTERNAL_6c37f3d3_4_k_cu_7b73614a_175514cuda3std3__45__cpo4cendE - _ZN40_INTERNAL_6c37f3d3_4_k_cu_7b73614a_175514cuda3std3__419piecewise_constructE)
_ZN40_INTERNAL_6c37f3d3_4_k_cu_7b73614a_175514cuda3std3__419piecewise_constructE:
	.zero		1
	.type		_ZN40_INTERNAL_6c37f3d3_4_k_cu_7b73614a_175514cuda3std3__45__cpo4cendE,@object
	.size		_ZN40_INTERNAL_6c37f3d3_4_k_cu_7b73614a_175514cuda3std3__45__cpo4cendE,(_ZN40_INTERNAL_6c37f3d3_4_k_cu_7b73614a_175514cuda3std6ranges3__45__cpo4swapE - _ZN40_INTERNAL_6c37f3d3_4_k_cu_7b73614a_175514cuda3std3__45__cpo4cendE)
_ZN40_INTERNAL_6c37f3d3_4_k_cu_7b73614a_175514cuda3std3__45__cpo4cendE:
	.zero		1
	.type		_ZN40_INTERNAL_6c37f3d3_4_k_cu_7b73614a_175514cuda3std6ranges3__45__cpo4swapE,@object
	.size		_ZN40_INTERNAL_6c37f3d3_4_k_cu_7b73614a_175514cuda3std6ranges3__45__cpo4swapE,(.L_8 - _ZN40_INTERNAL_6c37f3d3_4_k_cu_7b73614a_175514cuda3std6ranges3__45__cpo4swapE)
_ZN40_INTERNAL_6c37f3d3_4_k_cu_7b73614a_175514cuda3std6ranges3__45__cpo4swapE:
	.zero		1
.L_8:


//--------------------- .nv.constant0._ZN7cutlass13device_kernelINS_4gemm6kernel13GemmUniversalIN4cute5tupleIJiiiiEEENS1_10collective13CollectiveMmaINS1_34MainloopSm90TmaGmmaWarpSpecializedILi4ENS5_IJNS4_1CILi1EEENSA_ILi8EEESB_EEENS1_35KernelTmaWarpSpecializedCooperativeEEENS5_IJNSA_ILi128EEENSA_ILi64EEESH_EEEfNS5_IJlSB_lEEEfSJ_NS4_8TiledMMAINS4_8MMA_AtomIJNS4_4SM904GMMA29MMA_64x64x8_F32TF32TF32_SS_TNILNSN_7ScaleInE1ELSP_1EEEEEENS4_6LayoutINS5_IJNSA_ILi2EEESB_SB_EEENS5_IJSB_NSA_ILi0EEESV_EEEEENS5_IJNS4_10UnderscoreESY_SY_EEEEENS4_23SM90_TMA_LOAD_MULTICASTENS4_14ComposedLayoutINS4_7SwizzleILi3ELi4ELi3EEENS4_18smem_ptr_flag_bitsILi32EEENSS_INS5_IJSC_NSA_ILi32EEEEEENS5_IJS17_SB_EEEEEEEvNS4_8identityENS4_13SM90_TMA_LOADES1B_vS1C_EENS_8epilogue10collective6detail29Sm90TmaWarpSpecializedAdapterINS1G_15DefaultEpilogueIfSJ_SJ_NS1F_6thread17LinearCombinationIfLi1EffLNS1K_9ScaleType4KindE0ELNS_15FloatRoundStyleE2EfEENS1_15EpilogueDefaultEEEEEvvEEEEvNT_6ParamsE --------------------------
	.section	.nv.constant0._ZN7cutlass13device_kernelINS_4gemm6kernel13GemmUniversalIN4cute5tupleIJiiiiEEENS1_10collective13CollectiveMmaINS1_34MainloopSm90TmaGmmaWarpSpecializedILi4ENS5_IJNS4_1CILi1EEENSA_ILi8EEESB_EEENS1_35KernelTmaWarpSpecializedCooperativeEEENS5_IJNSA_ILi128EEENSA_ILi64EEESH_EEEfNS5_IJlSB_lEEEfSJ_NS4_8TiledMMAINS4_8MMA_AtomIJNS4_4SM904GMMA29MMA_64x64x8_F32TF32TF32_SS_TNILNSN_7ScaleInE1ELSP_1EEEEEENS4_6LayoutINS5_IJNSA_ILi2EEESB_SB_EEENS5_IJSB_NSA_ILi0EEESV_EEEEENS5_IJNS4_10UnderscoreESY_SY_EEEEENS4_23SM90_TMA_LOAD_MULTICASTENS4_14ComposedLayoutINS4_7SwizzleILi3ELi4ELi3EEENS4_18smem_ptr_flag_bitsILi32EEENSS_INS5_IJSC_NSA_ILi32EEEEEENS5_IJS17_SB_EEEEEEEvNS4_8identityENS4_13SM90_TMA_LOADES1B_vS1C_EENS_8epilogue10collective6detail29Sm90TmaWarpSpecializedAdapterINS1G_15DefaultEpilogueIfSJ_SJ_NS1F_6thread17LinearCombinationIfLi1EffLNS1K_9ScaleType4KindE0ELNS_15FloatRoundStyleE2EfEENS1_15EpilogueDefaultEEEEEvvEEEEvNT_6ParamsE,"a",@progbits
	.sectionflags	@""
	.align	4
.nv.constant0._ZN7cutlass13device_kernelINS_4gemm6kernel13GemmUniversalIN4cute5tupleIJiiiiEEENS1_10collective13CollectiveMmaINS1_34MainloopSm90TmaGmmaWarpSpecializedILi4ENS5_IJNS4_1CILi1EEENSA_ILi8EEESB_EEENS1_35KernelTmaWarpSpecializedCooperativeEEENS5_IJNSA_ILi128EEENSA_ILi64EEESH_EEEfNS5_IJlSB_lEEEfSJ_NS4_8TiledMMAINS4_8MMA_AtomIJNS4_4SM904GMMA29MMA_64x64x8_F32TF32TF32_SS_TNILNSN_7ScaleInE1ELSP_1EEEEEENS4_6LayoutINS5_IJNSA_ILi2EEESB_SB_EEENS5_IJSB_NSA_ILi0EEESV_EEEEENS5_IJNS4_10UnderscoreESY_SY_EEEEENS4_23SM90_TMA_LOAD_MULTICASTENS4_14ComposedLayoutINS4_7SwizzleILi3ELi4ELi3EEENS4_18smem_ptr_flag_bitsILi32EEENSS_INS5_IJSC_NSA_ILi32EEEEEENS5_IJS17_SB_EEEEEEEvNS4_8identityENS4_13SM90_TMA_LOADES1B_vS1C_EENS_8epilogue10collective6detail29Sm90TmaWarpSpecializedAdapterINS1G_15DefaultEpilogueIfSJ_SJ_NS1F_6thread17LinearCombinationIfLi1EffLNS1K_9ScaleType4KindE0ELNS_15FloatRoundStyleE2EfEENS1_15EpilogueDefaultEEEEEvvEEEEvNT_6ParamsE:
	.zero		1664


//--------------------- SYMBOLS --------------------------

	.type		.nv.reservedSmem.offset0,@object
	.size		.nv.reservedSmem.offset0,0x4
	.type		__assertfail,@function
